	.headerflags	@"EF_CUDA_TEXMODE_UNIFIED EF_CUDA_64BIT_ADDRESS EF_CUDA_SM80 EF_CUDA_VIRTUAL_SM(EF_CUDA_SM80)"
	.elftype	@"ET_EXEC"


//--------------------- .nv.info                  --------------------------
	.section	.nv.info,"",@"SHT_CUDA_INFO"
	.align	4


	//----- nvinfo : EIATTR_REGCOUNT
	.align		4
        /*0000*/ 	.byte	0x04, 0x2f
        /*0002*/ 	.short	(.L_1 - .L_0)
	.align		4
.L_0:
        /*0004*/ 	.word	index@(matmul_kernel)
        /*0008*/ 	.word	0x000000ff


	//----- nvinfo : EIATTR_MIN_STACK_SIZE
	.align		4
.L_1:
        /*000c*/ 	.byte	0x04, 0x12
        /*000e*/ 	.short	(.L_3 - .L_2)
	.align		4
.L_2:
        /*0010*/ 	.word	index@(matmul_kernel)
        /*0014*/ 	.word	0x00000038


	//----- nvinfo : EIATTR_FRAME_SIZE
	.align		4
.L_3:
        /*0018*/ 	.byte	0x04, 0x11
        /*001a*/ 	.short	(.L_5 - .L_4)
	.align		4
.L_4:
        /*001c*/ 	.word	index@(matmul_kernel)
        /*0020*/ 	.word	0x00000038


	//----- nvinfo : EIATTR_MIN_STACK_SIZE
	.align		4
.L_5:
        /*0024*/ 	.byte	0x04, 0x12
        /*0026*/ 	.short	(.L_7 - .L_6)
	.align		4
.L_6:
        /*0028*/ 	.word	index@(matmul_kernel)
        /*002c*/ 	.word	0x00000038
.L_7:


//--------------------- .nv.info.matmul_kernel    --------------------------
	.section	.nv.info.matmul_kernel,"",@"SHT_CUDA_INFO"
	.sectionflags	@""
	.align	4


	//----- nvinfo : EIATTR_CUDA_API_VERSION
	.align		4
        /*0000*/ 	.byte	0x04, 0x37
        /*0002*/ 	.short	(.L_9 - .L_8)
.L_8:
        /*0004*/ 	.word	0x0000007c


	//----- nvinfo : EIATTR_SW2861232_WAR
	.align		4
.L_9:
        /*0008*/ 	.byte	0x01, 0x35
	.zero		2


	//----- nvinfo : EIATTR_PARAM_CBANK
	.align		4
        /*000c*/ 	.byte	0x04, 0x0a
        /*000e*/ 	.short	(.L_11 - .L_10)
	.align		4
.L_10:
        /*0010*/ 	.word	index@(.nv.constant0.matmul_kernel)
        /*0014*/ 	.short	0x0160
        /*0016*/ 	.short	0x0030


	//----- nvinfo : EIATTR_CBANK_PARAM_SIZE
	.align		4
.L_11:
        /*0018*/ 	.byte	0x03, 0x19
        /*001a*/ 	.short	0x0030


	//----- nvinfo : EIATTR_KPARAM_INFO
	.align		4
        /*001c*/ 	.byte	0x04, 0x17
        /*001e*/ 	.short	(.L_13 - .L_12)
.L_12:
        /*0020*/ 	.word	0x00000000
        /*0024*/ 	.short	0x0008
        /*0026*/ 	.short	0x002c
        /*0028*/ 	.byte	0x00, 0xf0, 0x11, 0x00


	//----- nvinfo : EIATTR_KPARAM_INFO
	.align		4
.L_13:
        /*002c*/ 	.byte	0x04, 0x17
        /*002e*/ 	.short	(.L_15 - .L_14)
.L_14:
        /*0030*/ 	.word	0x00000000
        /*0034*/ 	.short	0x0007
        /*0036*/ 	.short	0x0028
        /*0038*/ 	.byte	0x00, 0xf0, 0x11, 0x00


	//----- nvinfo : EIATTR_KPARAM_INFO
	.align		4
.L_15:
        /*003c*/ 	.byte	0x04, 0x17
        /*003e*/ 	.short	(.L_17 - .L_16)
.L_16:
        /*0040*/ 	.word	0x00000000
        /*0044*/ 	.short	0x0006
        /*0046*/ 	.short	0x0024
        /*0048*/ 	.byte	0x00, 0xf0, 0x11, 0x00


	//----- nvinfo : EIATTR_KPARAM_INFO
	.align		4
.L_17:
        /*004c*/ 	.byte	0x04, 0x17
        /*004e*/ 	.short	(.L_19 - .L_18)
.L_18:
        /*0050*/ 	.word	0x00000000
        /*0054*/ 	.short	0x0005
        /*0056*/ 	.short	0x0020
        /*0058*/ 	.byte	0x00, 0xf0, 0x11, 0x00


	//----- nvinfo : EIATTR_KPARAM_INFO
	.align		4
.L_19:
        /*005c*/ 	.byte	0x04, 0x17
        /*005e*/ 	.short	(.L_21 - .L_20)
.L_20:
        /*0060*/ 	.word	0x00000000
        /*0064*/ 	.short	0x0004
        /*0066*/ 	.short	0x001c
        /*0068*/ 	.byte	0x00, 0xf0, 0x11, 0x00


	//----- nvinfo : EIATTR_KPARAM_INFO
	.align		4
.L_21:
        /*006c*/ 	.byte	0x04, 0x17
        /*006e*/ 	.short	(.L_23 - .L_22)
.L_22:
        /*0070*/ 	.word	0x00000000
        /*0074*/ 	.short	0x0003
        /*0076*/ 	.short	0x0018
        /*0078*/ 	.byte	0x00, 0xf0, 0x11, 0x00


	//----- nvinfo : EIATTR_KPARAM_INFO
	.align		4
.L_23:
        /*007c*/ 	.byte	0x04, 0x17
        /*007e*/ 	.short	(.L_25 - .L_24)
.L_24:
        /*0080*/ 	.word	0x00000000
        /*0084*/ 	.short	0x0002
        /*0086*/ 	.short	0x0010
        /*0088*/ 	.byte	0x00, 0xf0, 0x21, 0x00


	//----- nvinfo : EIATTR_KPARAM_INFO
	.align		4
.L_25:
        /*008c*/ 	.byte	0x04, 0x17
        /*008e*/ 	.short	(.L_27 - .L_26)
.L_26:
        /*0090*/ 	.word	0x00000000
        /*0094*/ 	.short	0x0001
        /*0096*/ 	.short	0x0008
        /*0098*/ 	.byte	0x00, 0xf0, 0x21, 0x00


	//----- nvinfo : EIATTR_KPARAM_INFO
	.align		4
.L_27:
        /*009c*/ 	.byte	0x04, 0x17
        /*009e*/ 	.short	(.L_29 - .L_28)
.L_28:
        /*00a0*/ 	.word	0x00000000
        /*00a4*/ 	.short	0x0000
        /*00a6*/ 	.short	0x0000
        /*00a8*/ 	.byte	0x00, 0xf0, 0x21, 0x00


	//----- nvinfo : EIATTR_MAXREG_COUNT
	.align		4
.L_29:
        /*00ac*/ 	.byte	0x03, 0x1b
        /*00ae*/ 	.short	0x00ff


	//----- nvinfo : EIATTR_EXIT_INSTR_OFFSETS
	.align		4
        /*00b0*/ 	.byte	0x04, 0x1c
        /*00b2*/ 	.short	(.L_31 - .L_30)


	//   ....[0]....
.L_30:
        /*00b4*/ 	.word	0x0000a900


	//   ....[1]....
        /*00b8*/ 	.word	0x0000a960


	//----- nvinfo : EIATTR_MAX_THREADS
	.align		4
.L_31:
        /*00bc*/ 	.byte	0x04, 0x05
        /*00be*/ 	.short	(.L_33 - .L_32)
.L_32:
        /*00c0*/ 	.word	0x00000080
        /*00c4*/ 	.word	0x00000001
        /*00c8*/ 	.word	0x00000001
.L_33:


//--------------------- .nv.callgraph             --------------------------
	.section	.nv.callgraph,"",@"SHT_CUDA_CALLGRAPH"
	.align	4
	.sectionentsize	8
	.align		4
        /*0000*/ 	.word	0x00000000
	.align		4
        /*0004*/ 	.word	0xffffffff
	.align		4
        /*0008*/ 	.word	0x00000000
	.align		4
        /*000c*/ 	.word	0xfffffffe
	.align		4
        /*0010*/ 	.word	0x00000000
	.align		4
        /*0014*/ 	.word	0xfffffffd
	.align		4
        /*0018*/ 	.word	0x00000000
	.align		4
        /*001c*/ 	.word	0xfffffffc


//--------------------- .nv.rel.action            --------------------------
	.section	.nv.rel.action,"",@"SHT_CUDA_RELOCINFO"
	.align	8
	.sectionentsize	8
        /*0000*/ 	.byte	0x73, 0x00, 0x00, 0x00, 0x00, 0x00, 0x00, 0x00, 0x00, 0x00, 0x00, 0x11, 0x25, 0x00, 0x05, 0x36


//--------------------- .nv.constant0.matmul_kernel --------------------------
	.section	.nv.constant0.matmul_kernel,"a",@progbits
	.sectionflags	@""
	.align	4
.nv.constant0.matmul_kernel:
	.zero		400


//--------------------- .text.matmul_kernel       --------------------------
	.section	.text.matmul_kernel,"ax",@progbits
	.sectionflags	@"SHF_BARRIERS=1"
	.sectioninfo	@"SHI_REGISTERS=255"
	.align	128
        .global         matmul_kernel
        .type           matmul_kernel,@function
        .size           matmul_kernel,(.L_x_4 - matmul_kernel)
        .other          matmul_kernel,@"STO_CUDA_ENTRY STV_DEFAULT"
matmul_kernel:
.text.matmul_kernel:
[----:B------:R-:W-:Y:S02]  /*0000*/  IMAD.MOV.U32 R1, RZ, RZ, c[0x0][0x28] ;  /* 0x00000a00ff017624 */ /* 0x000fe400078e00ff */
[----:B------:R-:W-:Y:S01]  /*0010*/  IMAD.MOV.U32 R0, RZ, RZ, c[0x0][0x17c] ;  /* 0x00005f00ff007624 */ /* 0x000fe200078e00ff */
[----:B------:R-:W1:Y:S01]  /*0020*/  S2R R5, SR_CTAID.X ;  /* 0x0000000000057919 */ /* 0x000e620000002500 */
[----:B------:R-:W-:Y:S01]  /*0030*/  IABS R11, c[0x0][0x178] ;  /* 0x00005e00000b7a13 */ /* 0x000fe20000000000 */
[----:B------:R-:W-:Y:S01]  /*0040*/  IMAD.MOV.U32 R223, RZ, RZ, 0x7f ;  /* 0x0000007fffdf7424 */ /* 0x000fe200078e00ff */
[----:B------:R-:W-:Y:S01]  /*0050*/  IABS R22, c[0x0][0x17c] ;  /* 0x00005f0000167a13 */ /* 0x000fe20000000000 */
[----:B------:R-:W2:Y:S01]  /*0060*/  S2R R54, SR_TID.X ;  /* 0x0000000000367919 */ /* 0x000ea20000002100 */
[----:B------:R-:W-:Y:S01]  /*0070*/  IADD3 R0, R0, 0xff, RZ ;  /* 0x000000ff00007810 */ /* 0x000fe20007ffe0ff */
[----:B------:R-:W-:Y:S01]  /*0080*/  ULDC UR9, c[0x0][0x180] ;  /* 0x0000600000097ab9 */ /* 0x000fe20000000800 */
[----:B------:R-:W-:Y:S01]  /*0090*/  IADD3 R1, R1, -0x38, RZ ;  /* 0xffffffc801017810 */ /* 0x000fe20007ffe0ff */
[----:B------:R-:W-:Y:S01]  /*00a0*/  UIADD3 UR4, UR9, -0x80, URZ ;  /* 0xffffff8009047890 */ /* 0x000fe2000fffe03f */
[----:B------:R-:W-:Y:S01]  /*00b0*/  SHF.R.S32.HI R3, RZ, 0x1f, R0 ;  /* 0x0000001fff037819 */ /* 0x000fe20000011400 */
[----:B------:R-:W-:Y:S01]  /*00c0*/  UIADD3 UR5, UR9, -0x100, URZ ;  /* 0xffffff0009057890 */ /* 0x000fe2000fffe03f */
[----:B------:R-:W-:Y:S01]  /*00d0*/  IADD3 R223, R223, c[0x0][0x180], RZ ;  /* 0x00006000dfdf7a10 */ /* 0x000fe20007ffe0ff */
[----:B------:R-:W-:Y:S01]  /*00e0*/  ULDC.64 UR12, c[0x0][0x118] ;  /* 0x00004600000c7ab9 */ /* 0x000fe20000000a00 */
[----:B------:R-:W-:Y:S01]  /*00f0*/  LEA.HI R3, R3, R0, RZ, 0x8 ;  /* 0x0000000003037211 */ /* 0x000fe200078f40ff */
[----:B------:R-:W-:Y:S01]  /*0100*/  IMAD.MOV.U32 R124, RZ, RZ, RZ ;  /* 0x000000ffff7c7224 */ /* 0x000fe200078e00ff */
[----:B------:R-:W-:Y:S01]  /*0110*/  CS2R R52, SRZ ;  /* 0x0000000000347805 */ /* 0x000fe2000001ff00 */
[----:B------:R-:W-:Y:S01]  /*0120*/  IMAD.MOV.U32 R126, RZ, RZ, RZ ;  /* 0x000000ffff7e7224 */ /* 0x000fe200078e00ff */
[----:B------:R-:W-:Y:S01]  /*0130*/  SHF.R.S32.HI R3, RZ, 0x8, R3 ;  /* 0x00000008ff037819 */ /* 0x000fe20000011403 */
[----:B------:R-:W-:Y:S01]  /*0140*/  IMAD.MOV.U32 R132, RZ, RZ, RZ ;  /* 0x000000ffff847224 */ /* 0x000fe200078e00ff */
[----:B------:R-:W-:Y:S01]  /*0150*/  CS2R R112, SRZ ;  /* 0x0000000000707805 */ /* 0x000fe2000001ff00 */
[----:B------:R-:W-:Y:S01]  /*0160*/  IMAD.MOV.U32 R134, RZ, RZ, RZ ;  /* 0x000000ffff867224 */ /* 0x000fe200078e00ff */
[----:B------:R-:W-:Y:S01]  /*0170*/  CS2R R110, SRZ ;  /* 0x00000000006e7805 */ /* 0x000fe2000001ff00 */
[----:B------:R-:W-:Y:S01]  /*0180*/  IMAD.SHL.U32 R4, R3, 0x8, RZ ;  /* 0x0000000803047824 */ /* 0x000fe200078e00ff */
[----:B------:R-:W-:Y:S01]  /*0190*/  CS2R R108, SRZ ;  /* 0x00000000006c7805 */ /* 0x000fe2000001ff00 */
[----:B-1----:R-:W-:Y:S01]  /*01a0*/  IABS R8, R5 ;  /* 0x0000000500087213 */ /* 0x002fe20000000000 */
[----:B------:R-:W-:-:S02]  /*01b0*/  IMAD.MOV.U32 R140, RZ, RZ, RZ ;  /* 0x000000ffff8c7224 */ /* 0x000fc400078e00ff */
[-C--:B------:R-:W-:Y:S01]  /*01c0*/  IABS R7, R4.reuse ;  /* 0x0000000400077213 */ /* 0x080fe20000000000 */
[----:B------:R-:W-:Y:S01]  /*01d0*/  IMAD.MOV.U32 R142, RZ, RZ, RZ ;  /* 0x000000ffff8e7224 */ /* 0x000fe200078e00ff */
[----:B------:R-:W-:Y:S01]  /*01e0*/  IABS R10, R4 ;  /* 0x00000004000a7213 */ /* 0x000fe20000000000 */
[----:B------:R-:W-:Y:S01]  /*01f0*/  IMAD.MOV.U32 R148, RZ, RZ, RZ ;  /* 0x000000ffff947224 */ /* 0x000fe200078e00ff */
[----:B------:R-:W1:Y:S01]  /*0200*/  I2F.RP R0, R7 ;  /* 0x0000000700007306 */ /* 0x000e620000209400 */
[--C-:B--2---:R-:W-:Y:S01]  /*0210*/  SHF.R.U32.HI R51, RZ, 0x3, R54.reuse ;  /* 0x00000003ff337819 */ /* 0x104fe20000011636 */
[----:B------:R-:W-:Y:S01]  /*0220*/  IMAD.MOV.U32 R150, RZ, RZ, RZ ;  /* 0x000000ffff967224 */ /* 0x000fe200078e00ff */
[----:B------:R-:W-:Y:S01]  /*0230*/  LOP3.LUT R55, R54, 0x1f, RZ, 0xc0, !PT ;  /* 0x0000001f36377812 */ /* 0x000fe200078ec0ff */
[----:B------:R-:W-:Y:S01]  /*0240*/  IMAD.MOV.U32 R152, RZ, RZ, RZ ;  /* 0x000000ffff987224 */ /* 0x000fe200078e00ff */
[----:B------:R-:W-:Y:S01]  /*0250*/  SHF.R.U32.HI R57, RZ, 0x5, R54 ;  /* 0x00000005ff397819 */ /* 0x000fe20000011636 */
[----:B------:R-:W-:-:S02]  /*0260*/  IMAD.MOV.U32 R154, RZ, RZ, RZ ;  /* 0x000000ffff9a7224 */ /* 0x000fc400078e00ff */
[----:B------:R-:W-:Y:S02]  /*0270*/  IMAD.MOV.U32 R160, RZ, RZ, RZ ;  /* 0x000000ffffa07224 */ /* 0x000fe400078e00ff */
[----:B------:R-:W-:Y:S02]  /*0280*/  IMAD.MOV.U32 R162, RZ, RZ, RZ ;  /* 0x000000ffffa27224 */ /* 0x000fe400078e00ff */
[----:B------:R-:W-:Y:S02]  /*0290*/  IMAD.MOV.U32 R104, RZ, RZ, RZ ;  /* 0x000000ffff687224 */ /* 0x000fe400078e00ff */
[----:B------:R-:W-:Y:S01]  /*02a0*/  IMAD.MOV.U32 R106, RZ, RZ, RZ ;  /* 0x000000ffff6a7224 */ /* 0x000fe200078e00ff */
[----:B-1----:R-:W1:Y:S01]  /*02b0*/  MUFU.RCP R0, R0 ;  /* 0x0000000000007308 */ /* 0x002e620000001000 */
[----:B------:R-:W-:Y:S02]  /*02c0*/  IMAD.MOV.U32 R100, RZ, RZ, RZ ;  /* 0x000000ffff647224 */ /* 0x000fe400078e00ff */
[----:B------:R-:W-:-:S02]  /*02d0*/  IMAD.MOV.U32 R102, RZ, RZ, RZ ;  /* 0x000000ffff667224 */ /* 0x000fc400078e00ff */
[----:B------:R-:W-:Y:S02]  /*02e0*/  IMAD.MOV.U32 R96, RZ, RZ, RZ ;  /* 0x000000ffff607224 */ /* 0x000fe400078e00ff */
[----:B------:R-:W-:Y:S02]  /*02f0*/  IMAD.MOV.U32 R98, RZ, RZ, RZ ;  /* 0x000000ffff627224 */ /* 0x000fe400078e00ff */
[----:B------:R-:W-:Y:S02]  /*0300*/  IMAD.MOV.U32 R92, RZ, RZ, RZ ;  /* 0x000000ffff5c7224 */ /* 0x000fe400078e00ff */
[----:B------:R-:W-:Y:S02]  /*0310*/  IMAD.MOV.U32 R94, RZ, RZ, RZ ;  /* 0x000000ffff5e7224 */ /* 0x000fe400078e00ff */
[----:B------:R-:W-:Y:S02]  /*0320*/  IMAD.MOV.U32 R88, RZ, RZ, RZ ;  /* 0x000000ffff587224 */ /* 0x000fe400078e00ff */
[----:B------:R-:W-:Y:S01]  /*0330*/  IMAD.MOV.U32 R90, RZ, RZ, RZ ;  /* 0x000000ffff5a7224 */ /* 0x000fe200078e00ff */
[----:B-1----:R-:W-:Y:S01]  /*0340*/  IADD3 R2, R0, 0xffffffe, RZ ;  /* 0x0ffffffe00027810 */ /* 0x002fe20007ffe0ff */
[----:B------:R-:W-:-:S02]  /*0350*/  IMAD.MOV R0, RZ, RZ, -R10 ;  /* 0x000000ffff007224 */ /* 0x000fc400078e0a0a */
[----:B------:R-:W-:Y:S01]  /*0360*/  IMAD.MOV.U32 R84, RZ, RZ, RZ ;  /* 0x000000ffff547224 */ /* 0x000fe200078e00ff */
[----:B------:R1:W2:Y:S01]  /*0370*/  F2I.FTZ.U32.TRUNC.NTZ R3, R2 ;  /* 0x0000000200037305 */ /* 0x0002a2000021f000 */
[----:B------:R-:W-:Y:S02]  /*0380*/  IMAD.MOV.U32 R86, RZ, RZ, RZ ;  /* 0x000000ffff567224 */ /* 0x000fe400078e00ff */
[----:B------:R-:W-:Y:S02]  /*0390*/  IMAD.MOV.U32 R80, RZ, RZ, RZ ;  /* 0x000000ffff507224 */ /* 0x000fe400078e00ff */
[----:B------:R-:W-:Y:S02]  /*03a0*/  IMAD.MOV.U32 R82, RZ, RZ, RZ ;  /* 0x000000ffff527224 */ /* 0x000fe400078e00ff */
[----:B------:R-:W-:Y:S02]  /*03b0*/  IMAD.MOV.U32 R76, RZ, RZ, RZ ;  /* 0x000000ffff4c7224 */ /* 0x000fe400078e00ff */
[----:B-1----:R-:W-:-:S02]  /*03c0*/  IMAD.MOV.U32 R2, RZ, RZ, RZ ;  /* 0x000000ffff027224 */ /* 0x002fc400078e00ff */
[----:B------:R-:W-:Y:S02]  /*03d0*/  IMAD.MOV.U32 R78, RZ, RZ, RZ ;  /* 0x000000ffff4e7224 */ /* 0x000fe400078e00ff */
[----:B------:R-:W-:Y:S02]  /*03e0*/  IMAD.MOV.U32 R72, RZ, RZ, RZ ;  /* 0x000000ffff487224 */ /* 0x000fe400078e00ff */
[----:B------:R-:W-:Y:S02]  /*03f0*/  IMAD.MOV.U32 R74, RZ, RZ, RZ ;  /* 0x000000ffff4a7224 */ /* 0x000fe400078e00ff */
[----:B--2---:R-:W-:Y:S02]  /*0400*/  IMAD.MOV R6, RZ, RZ, -R3 ;  /* 0x000000ffff067224 */ /* 0x004fe400078e0a03 */
[----:B------:R-:W-:Y:S02]  /*0410*/  IMAD.MOV.U32 R68, RZ, RZ, RZ ;  /* 0x000000ffff447224 */ /* 0x000fe400078e00ff */
[----:B------:R-:W-:-:S02]  /*0420*/  IMAD R9, R6, R7, RZ ;  /* 0x0000000706097224 */ /* 0x000fc400078e02ff */
[----:B------:R-:W-:Y:S02]  /*0430*/  IMAD.MOV.U32 R6, RZ, RZ, R8 ;  /* 0x000000ffff067224 */ /* 0x000fe400078e0008 */
[----:B------:R-:W-:-:S04]  /*0440*/  IMAD.HI.U32 R3, R3, R9, R2 ;  /* 0x0000000903037227 */ /* 0x000fc800078e0002 */
[----:B------:R-:W-:Y:S02]  /*0450*/  IMAD.MOV.U32 R70, RZ, RZ, RZ ;  /* 0x000000ffff467224 */ /* 0x000fe400078e00ff */
[----:B------:R-:W-:-:S04]  /*0460*/  IMAD.HI.U32 R3, R3, R6, RZ ;  /* 0x0000000603037227 */ /* 0x000fc800078e00ff */
[----:B------:R-:W-:Y:S02]  /*0470*/  IMAD R0, R3, R0, R6 ;  /* 0x0000000003007224 */ /* 0x000fe400078e0206 */
[----:B------:R-:W-:Y:S02]  /*0480*/  IMAD.MOV.U32 R64, RZ, RZ, RZ ;  /* 0x000000ffff407224 */ /* 0x000fe400078e00ff */
[----:B------:R-:W-:Y:S01]  /*0490*/  IMAD.MOV.U32 R66, RZ, RZ, RZ ;  /* 0x000000ffff427224 */ /* 0x000fe200078e00ff */
[----:B------:R-:W-:Y:S01]  /*04a0*/  ISETP.GT.U32.AND P1, PT, R7, R0, PT ;  /* 0x000000000700720c */ /* 0x000fe20003f24070 */
[----:B------:R-:W-:Y:S02]  /*04b0*/  IMAD.MOV.U32 R60, RZ, RZ, RZ ;  /* 0x000000ffff3c7224 */ /* 0x000fe400078e00ff */
[----:B------:R-:W-:Y:S02]  /*04c0*/  IMAD.MOV.U32 R62, RZ, RZ, RZ ;  /* 0x000000ffff3e7224 */ /* 0x000fe400078e00ff */
[----:B------:R-:W-:-:S02]  /*04d0*/  IMAD.MOV.U32 R56, RZ, RZ, RZ ;  /* 0x000000ffff387224 */ /* 0x000fc400078e00ff */
[----:B------:R-:W-:Y:S02]  /*04e0*/  IMAD.MOV.U32 R50, RZ, RZ, RZ ;  /* 0x000000ffff327224 */ /* 0x000fe400078e00ff */
[----:B------:R-:W-:Y:S02]  /*04f0*/  IMAD.MOV.U32 R156, RZ, RZ, RZ ;  /* 0x000000ffff9c7224 */ /* 0x000fe400078e00ff */
[----:B------:R-:W-:Y:S02]  /*0500*/  IMAD.MOV.U32 R158, RZ, RZ, RZ ;  /* 0x000000ffff9e7224 */ /* 0x000fe400078e00ff */
[----:B------:R-:W-:Y:S01]  /*0510*/  @!P1 IMAD.IADD R0, R0, 0x1, -R7 ;  /* 0x0000000100009824 */ /* 0x000fe200078e0a07 */
[----:B------:R-:W-:Y:S01]  /*0520*/  @!P1 IADD3 R3, R3, 0x1, RZ ;  /* 0x0000000103039810 */ /* 0x000fe20007ffe0ff */
[----:B------:R-:W-:Y:S01]  /*0530*/  IMAD.MOV.U32 R144, RZ, RZ, RZ ;  /* 0x000000ffff907224 */ /* 0x000fe200078e00ff */
[----:B------:R-:W-:Y:S01]  /*0540*/  ISETP.NE.AND P1, PT, R4, RZ, PT ;  /* 0x000000ff0400720c */ /* 0x000fe20003f25270 */
[----:B------:R-:W-:Y:S01]  /*0550*/  IMAD.MOV.U32 R146, RZ, RZ, RZ ;  /* 0x000000ffff927224 */ /* 0x000fe200078e00ff */
[----:B------:R-:W-:Y:S01]  /*0560*/  ISETP.GE.U32.AND P0, PT, R0, R7, PT ;  /* 0x000000070000720c */ /* 0x000fe20003f06070 */
[----:B------:R-:W-:Y:S01]  /*0570*/  IMAD.MOV.U32 R136, RZ, RZ, RZ ;  /* 0x000000ffff887224 */ /* 0x000fe200078e00ff */
[----:B------:R-:W-:Y:S01]  /*0580*/  LOP3.LUT R0, R5, R4, RZ, 0x3c, !PT ;  /* 0x0000000405007212 */ /* 0x000fe200078e3cff */
[----:B------:R-:W-:-:S02]  /*0590*/  IMAD.MOV.U32 R138, RZ, RZ, RZ ;  /* 0x000000ffff8a7224 */ /* 0x000fc400078e00ff */
[----:B------:R-:W-:Y:S01]  /*05a0*/  IMAD.MOV.U32 R128, RZ, RZ, RZ ;  /* 0x000000ffff807224 */ /* 0x000fe200078e00ff */
[----:B------:R-:W-:Y:S01]  /*05b0*/  ISETP.GE.AND P2, PT, R0, RZ, PT ;  /* 0x000000ff0000720c */ /* 0x000fe20003f46270 */
[----:B------:R-:W-:Y:S02]  /*05c0*/  IMAD.MOV.U32 R0, RZ, RZ, c[0x0][0x178] ;  /* 0x00005e00ff007624 */ /* 0x000fe400078e00ff */
[----:B------:R-:W-:Y:S02]  /*05d0*/  IMAD.MOV.U32 R130, RZ, RZ, RZ ;  /* 0x000000ffff827224 */ /* 0x000fe400078e00ff */
[----:B------:R-:W-:Y:S01]  /*05e0*/  IMAD.MOV.U32 R116, RZ, RZ, RZ ;  /* 0x000000ffff747224 */ /* 0x000fe200078e00ff */
[----:B------:R-:W-:Y:S01]  /*05f0*/  IADD3 R0, R0, 0x3f, RZ ;  /* 0x0000003f00007810 */ /* 0x000fe20007ffe0ff */
[----:B------:R-:W-:Y:S01]  /*0600*/  IMAD.MOV.U32 R118, RZ, RZ, RZ ;  /* 0x000000ffff767224 */ /* 0x000fe200078e00ff */
[----:B------:R-:W-:-:S05]  /*0610*/  @P0 IADD3 R3, R3, 0x1, RZ ;  /* 0x0000000103030810 */ /* 0x000fca0007ffe0ff */
[----:B------:R-:W-:Y:S01]  /*0620*/  IMAD.MOV.U32 R2, RZ, RZ, R3 ;  /* 0x000000ffff027224 */ /* 0x000fe200078e0003 */
[----:B------:R-:W-:-:S03]  /*0630*/  SHF.R.S32.HI R3, RZ, 0x1f, R0 ;  /* 0x0000001fff037819 */ /* 0x000fc60000011400 */
[----:B------:R-:W-:Y:S01]  /*0640*/  @!P2 IMAD.MOV R2, RZ, RZ, -R2 ;  /* 0x000000ffff02a224 */ /* 0x000fe200078e0a02 */
[----:B------:R-:W-:Y:S02]  /*0650*/  @!P1 LOP3.LUT R2, RZ, R4, RZ, 0x33, !PT ;  /* 0x00000004ff029212 */ /* 0x000fe400078e33ff */
[----:B------:R-:W-:-:S03]  /*0660*/  LEA.HI R3, R3, R0, RZ, 0x6 ;  /* 0x0000000003037211 */ /* 0x000fc600078f30ff */
[----:B------:R-:W-:Y:S02]  /*0670*/  IMAD.SHL.U32 R8, R2, 0x8, RZ ;  /* 0x0000000802087824 */ /* 0x000fe400078e00ff */
[----:B------:R-:W-:-:S03]  /*0680*/  IMAD.MOV R2, RZ, RZ, -R2 ;  /* 0x000000ffff027224 */ /* 0x000fc600078e0a02 */
[----:B------:R-:W-:Y:S01]  /*0690*/  LEA.HI.SX32 R3, R3, -R8, 0x1a ;  /* 0x8000000803037211 */ /* 0x000fe200078fd2ff */
[----:B------:R-:W-:-:S03]  /*06a0*/  IMAD R4, R4, R2, R5 ;  /* 0x0000000204047224 */ /* 0x000fc600078e0205 */
[----:B------:R-:W-:Y:S02]  /*06b0*/  IMNMX R13, R3, 0x8, PT ;  /* 0x00000008030d7817 */ /* 0x000fe40003800200 */
[----:B------:R-:W-:Y:S02]  /*06c0*/  IABS R9, R4 ;  /* 0x0000000400097213 */ /* 0x000fe40000000000 */
[----:B------:R-:W-:-:S04]  /*06d0*/  IABS R7, R13 ;  /* 0x0000000d00077213 */ /* 0x000fc80000000000 */
[----:B------:R-:W1:Y:S08]  /*06e0*/  I2F.RP R0, R7 ;  /* 0x0000000700007306 */ /* 0x000e700000209400 */
[----:B-1----:R-:W1:Y:S02]  /*06f0*/  MUFU.RCP R0, R0 ;  /* 0x0000000000007308 */ /* 0x002e640000001000 */
[----:B-1----:R-:W-:-:S06]  /*0700*/  IADD3 R3, R0, 0xffffffe, RZ ;  /* 0x0ffffffe00037810 */ /* 0x002fcc0007ffe0ff */
[----:B------:R-:W1:Y:S02]  /*0710*/  F2I.FTZ.U32.TRUNC.NTZ R3, R3 ;  /* 0x0000000300037305 */ /* 0x000e64000021f000 */
[----:B-1----:R-:W-:-:S04]  /*0720*/  IMAD.MOV R6, RZ, RZ, -R3 ;  /* 0x000000ffff067224 */ /* 0x002fc800078e0a03 */
[----:B------:R-:W-:Y:S01]  /*0730*/  IMAD.MOV.U32 R2, RZ, RZ, R6 ;  /* 0x000000ffff027224 */ /* 0x000fe200078e0006 */
[----:B------:R-:W-:-:S03]  /*0740*/  IABS R6, R13 ;  /* 0x0000000d00067213 */ /* 0x000fc60000000000 */
[----:B------:R-:W-:Y:S02]  /*0750*/  IMAD R5, R2, R7, RZ ;  /* 0x0000000702057224 */ /* 0x000fe400078e02ff */
[----:B------:R-:W-:Y:S02]  /*0760*/  IMAD.MOV.U32 R2, RZ, RZ, RZ ;  /* 0x000000ffff027224 */ /* 0x000fe400078e00ff */
[----:B------:R-:W-:Y:S02]  /*0770*/  IMAD.MOV R0, RZ, RZ, -R6 ;  /* 0x000000ffff007224 */ /* 0x000fe400078e0a06 */
[----:B------:R-:W-:Y:S01]  /*0780*/  IMAD.HI.U32 R2, R3, R5, R2 ;  /* 0x0000000503027227 */ /* 0x000fe200078e0002 */
[----:B------:R-:W1:Y:S05]  /*0790*/  I2F.RP R6, R22 ;  /* 0x0000001600067306 */ /* 0x000e6a0000209400 */
[----:B------:R-:W-:-:S03]  /*07a0*/  IMAD.HI.U32 R2, R2, R9, RZ ;  /* 0x0000000902027227 */ /* 0x000fc600078e00ff */
[----:B------:R-:W2:Y:S01]  /*07b0*/  I2F.RP R3, R11 ;  /* 0x0000000b00037306 */ /* 0x000ea20000209400 */
[----:B------:R-:W-:-:S05]  /*07c0*/  IMAD R0, R2, R0, R9 ;  /* 0x0000000002007224 */ /* 0x000fca00078e0209 */
[----:B------:R-:W-:Y:S02]  /*07d0*/  ISETP.GT.U32.AND P1, PT, R7, R0, PT ;  /* 0x000000000700720c */ /* 0x000fe40003f24070 */
[----:B-1----:R-:W-:Y:S08]  /*07e0*/  MUFU.RCP R6, R6 ;  /* 0x0000000600067308 */ /* 0x002ff00000001000 */
[----:B--2---:R-:W1:Y:S03]  /*07f0*/  MUFU.RCP R3, R3 ;  /* 0x0000000300037308 */ /* 0x004e660000001000 */
[----:B------:R-:W-:Y:S01]  /*0800*/  @!P1 IMAD.IADD R0, R0, 0x1, -R7 ;  /* 0x0000000100009824 */ /* 0x000fe200078e0a07 */
[----:B------:R-:W-:-:S02]  /*0810*/  @!P1 IADD3 R2, R2, 0x1, RZ ;  /* 0x0000000102029810 */ /* 0x000fc40007ffe0ff */
[----:B------:R-:W-:Y:S02]  /*0820*/  ISETP.NE.AND P1, PT, R13, RZ, PT ;  /* 0x000000ff0d00720c */ /* 0x000fe40003f25270 */
[----:B------:R-:W-:Y:S02]  /*0830*/  ISETP.GE.U32.AND P0, PT, R0, R7, PT ;  /* 0x000000070000720c */ /* 0x000fe40003f06070 */
[----:B------:R-:W-:Y:S02]  /*0840*/  LOP3.LUT R0, R4, R13, RZ, 0x3c, !PT ;  /* 0x0000000d04007212 */ /* 0x000fe400078e3cff */
[----:B------:R-:W-:Y:S02]  /*0850*/  SHF.R.U32.HI R7, RZ, 0x3, R54 ;  /* 0x00000003ff077819 */ /* 0x000fe40000011636 */
[----:B------:R-:W-:Y:S02]  /*0860*/  ISETP.GE.AND P2, PT, R0, RZ, PT ;  /* 0x000000ff0000720c */ /* 0x000fe40003f46270 */
[----:B-1----:R-:W-:-:S02]  /*0870*/  IADD3 R3, R3, 0xffffffe, RZ ;  /* 0x0ffffffe03037810 */ /* 0x002fc40007ffe0ff */
[----:B------:R-:W-:-:S03]  /*0880*/  SGXT.U32 R7, R7, 0x4 ;  /* 0x000000040707781a */ /* 0x000fc60000000000 */
[----:B------:R-:W-:Y:S01]  /*0890*/  @P0 IADD3 R2, R2, 0x1, RZ ;  /* 0x0000000102020810 */ /* 0x000fe20007ffe0ff */
[----:B------:R-:W1:Y:S01]  /*08a0*/  F2I.FTZ.U32.TRUNC.NTZ R3, R3 ;  /* 0x0000000300037305 */ /* 0x000e62000021f000 */
[C---:B------:R-:W-:Y:S02]  /*08b0*/  LOP3.LUT R183, R7.reuse, 0x10, RZ, 0xfc, !PT ;  /* 0x0000001007b77812 */ /* 0x040fe400078efcff */
[C---:B------:R-:W-:Y:S01]  /*08c0*/  LOP3.LUT R182, R7.reuse, 0x20, RZ, 0xfc, !PT ;  /* 0x0000002007b67812 */ /* 0x040fe200078efcff */
[----:B------:R-:W-:Y:S01]  /*08d0*/  IMAD.MOV.U32 R224, RZ, RZ, R2 ;  /* 0x000000ffffe07224 */ /* 0x000fe200078e0002 */
[C---:B------:R-:W-:Y:S02]  /*08e0*/  LOP3.LUT R221, R7.reuse, 0x40, RZ, 0xfc, !PT ;  /* 0x0000004007dd7812 */ /* 0x040fe400078efcff */
[----:B------:R-:W-:Y:S01]  /*08f0*/  LOP3.LUT R220, R7, 0x50, RZ, 0xfc, !PT ;  /* 0x0000005007dc7812 */ /* 0x000fe200078efcff */
[----:B------:R-:W-:Y:S01]  /*0900*/  @!P2 IMAD.MOV R224, RZ, RZ, -R224 ;  /* 0x000000ffffe0a224 */ /* 0x000fe200078e0ae0 */
[----:B------:R-:W-:-:S02]  /*0910*/  @!P1 LOP3.LUT R224, RZ, R13, RZ, 0x33, !PT ;  /* 0x0000000dffe09212 */ /* 0x000fc400078e33ff */
[C---:B------:R-:W-:Y:S02]  /*0920*/  LOP3.LUT R219, R7.reuse, 0x60, RZ, 0xfc, !PT ;  /* 0x0000006007db7812 */ /* 0x040fe400078efcff */
[C---:B------:R-:W-:Y:S01]  /*0930*/  LOP3.LUT R218, R7.reuse, 0x70, RZ, 0xfc, !PT ;  /* 0x0000007007da7812 */ /* 0x040fe200078efcff */
[----:B------:R-:W-:Y:S01]  /*0940*/  IMAD.MOV R0, RZ, RZ, -R224 ;  /* 0x000000ffff007224 */ /* 0x000fe200078e0ae0 */
[C---:B------:R-:W-:Y:S01]  /*0950*/  LOP3.LUT R217, R7.reuse, 0x80, RZ, 0xfc, !PT ;  /* 0x0000008007d97812 */ /* 0x040fe200078efcff */
[--C-:B-1----:R-:W-:Y:S01]  /*0960*/  IMAD.MOV R2, RZ, RZ, -R3.reuse ;  /* 0x000000ffff027224 */ /* 0x102fe200078e0a03 */
[----:B------:R-:W-:Y:S01]  /*0970*/  LOP3.LUT R216, R7, 0x90, RZ, 0xfc, !PT ;  /* 0x0000009007d87812 */ /* 0x000fe200078efcff */
[----:B------:R-:W-:Y:S01]  /*0980*/  IMAD R0, R13, R0, R4 ;  /* 0x000000000d007224 */ /* 0x000fe200078e0204 */
[----:B------:R-:W-:Y:S01]  /*0990*/  IADD3 R4, R6, 0xffffffe, RZ ;  /* 0x0ffffffe06047810 */ /* 0x000fe20007ffe0ff */
[----:B------:R-:W-:Y:S01]  /*09a0*/  IMAD R9, R2, R11, RZ ;  /* 0x0000000b02097224 */ /* 0x000fe200078e02ff */
[C---:B------:R-:W-:Y:S01]  /*09b0*/  LOP3.LUT R215, R7.reuse, 0xa0, RZ, 0xfc, !PT ;  /* 0x000000a007d77812 */ /* 0x040fe200078efcff */
[----:B------:R-:W-:Y:S01]  /*09c0*/  IMAD.IADD R0, R8, 0x1, R0 ;  /* 0x0000000108007824 */ /* 0x000fe200078e0200 */
[----:B------:R1:W2:Y:S01]  /*09d0*/  F2I.FTZ.U32.TRUNC.NTZ R5, R4 ;  /* 0x0000000400057305 */ /* 0x0002a2000021f000 */
[----:B------:R-:W-:Y:S01]  /*09e0*/  IMAD.MOV.U32 R2, RZ, RZ, RZ ;  /* 0x000000ffff027224 */ /* 0x000fe200078e00ff */
[C---:B------:R-:W-:Y:S01]  /*09f0*/  LOP3.LUT R214, R7.reuse, 0xb0, RZ, 0xfc, !PT ;  /* 0x000000b007d67812 */ /* 0x040fe200078efcff */
[----:B------:R-:W-:Y:S01]  /*0a00*/  IMAD.SHL.U32 R12, R0, 0x40, RZ ;  /* 0x00000040000c7824 */ /* 0x000fe200078e00ff */
[----:B------:R-:W-:Y:S01]  /*0a10*/  LOP3.LUT R213, R7, 0xc0, RZ, 0xfc, !PT ;  /* 0x000000c007d57812 */ /* 0x000fe200078efcff */
[----:B------:R-:W-:Y:S01]  /*0a20*/  IMAD.HI.U32 R2, R3, R9, R2 ;  /* 0x0000000903027227 */ /* 0x000fe200078e0002 */
[----:B------:R-:W-:-:S02]  /*0a30*/  LOP3.LUT R212, R7, 0xd0, RZ, 0xfc, !PT ;  /* 0x000000d007d47812 */ /* 0x000fc400078efcff */
[C---:B------:R-:W-:Y:S01]  /*0a40*/  LOP3.LUT R0, R12.reuse, R7, RZ, 0xfc, !PT ;  /* 0x000000070c007212 */ /* 0x040fe200078efcff */
[----:B-1----:R-:W-:Y:S01]  /*0a50*/  IMAD.MOV.U32 R4, RZ, RZ, RZ ;  /* 0x000000ffff047224 */ /* 0x002fe200078e00ff */
[----:B------:R-:W-:Y:S01]  /*0a60*/  LOP3.LUT R14, R12, 0x10, R7, 0xfe, !PT ;  /* 0x000000100c0e7812 */ /* 0x000fe200078efe07 */
[----:B------:R1:W-:Y:S01]  /*0a70*/  STL [R1+0x30], R12 ;  /* 0x0000300c01007387 */ /* 0x0003e20000100800 */
[----:B------:R-:W-:Y:S01]  /*0a80*/  IABS R6, R0 ;  /* 0x0000000000067213 */ /* 0x000fe20000000000 */
[----:B------:R-:W-:Y:S01]  /*0a90*/  IMAD.SHL.U32 R224, R224, 0x100, RZ ;  /* 0x00000100e0e07824 */ /* 0x000fe200078e00ff */
[----:B------:R-:W-:Y:S01]  /*0aa0*/  IABS R9, R14 ;  /* 0x0000000e00097213 */ /* 0x000fe20000000000 */
[----:B--2---:R-:W-:Y:S01]  /*0ab0*/  IMAD.MOV R15, RZ, RZ, -R5 ;  /* 0x000000ffff0f7224 */ /* 0x004fe200078e0a05 */
[--C-:B------:R-:W-:Y:S01]  /*0ac0*/  LOP3.LUT R16, R12, 0x20, R7.reuse, 0xfe, !PT ;  /* 0x000000200c107812 */ /* 0x100fe200078efe07 */
[----:B------:R-:W-:Y:S01]  /*0ad0*/  IMAD.HI.U32 R3, R2, R6, RZ ;  /* 0x0000000602037227 */ /* 0x000fe200078e00ff */
[----:B------:R-:W-:-:S02]  /*0ae0*/  LOP3.LUT R17, R12, 0x30, R7, 0xfe, !PT ;  /* 0x000000300c117812 */ /* 0x000fc400078efe07 */
[----:B-1----:R-:W-:Y:S01]  /*0af0*/  IABS R12, R16 ;  /* 0x00000010000c7213 */ /* 0x002fe20000000000 */
[----:B------:R-:W-:Y:S01]  /*0b00*/  IMAD.MOV R3, RZ, RZ, -R3 ;  /* 0x000000ffff037224 */ /* 0x000fe200078e0a03 */
[----:B------:R-:W-:Y:S01]  /*0b10*/  IABS R13, R17 ;  /* 0x00000011000d7213 */ /* 0x000fe20000000000 */
[----:B------:R-:W-:Y:S01]  /*0b20*/  IMAD R15, R15, R22, RZ ;  /* 0x000000160f0f7224 */ /* 0x000fe200078e02ff */
[----:B------:R-:W-:Y:S01]  /*0b30*/  ISETP.GE.AND P1, PT, R0, RZ, PT ;  /* 0x000000ff0000720c */ /* 0x000fe20003f26270 */
[C---:B------:R-:W-:Y:S01]  /*0b40*/  IMAD R3, R11.reuse, R3, R6 ;  /* 0x000000030b037224 */ /* 0x040fe200078e0206 */
[--C-:B------:R-:W-:Y:S01]  /*0b50*/  LOP3.LUT R20, R224, 0xa0, R7.reuse, 0xfe, !PT ;  /* 0x000000a0e0147812 */ /* 0x100fe200078efe07 */
[----:B------:R-:W-:Y:S01]  /*0b60*/  IMAD.HI.U32 R6, R2, R9, RZ ;  /* 0x0000000902067227 */ /* 0x000fe200078e00ff */
[C---:B------:R-:W-:Y:S02]  /*0b70*/  LOP3.LUT R25, R224.reuse, 0xb0, R7, 0xfe, !PT ;  /* 0x000000b0e0197812 */ /* 0x040fe400078efe07 */
[----:B------:R-:W-:Y:S01]  /*0b80*/  ISETP.GT.U32.AND P0, PT, R11, R3, PT ;  /* 0x000000030b00720c */ /* 0x000fe20003f04070 */
[----:B------:R-:W-:Y:S01]  /*0b90*/  IMAD.MOV R10, RZ, RZ, -R6 ;  /* 0x000000ffff0a7224 */ /* 0x000fe200078e0a06 */
[----:B------:R-:W-:Y:S01]  /*0ba0*/  LOP3.LUT R6, R224, R7, RZ, 0xfc, !PT ;  /* 0x00000007e0067212 */ /* 0x000fe200078efcff */
[----:B------:R-:W-:Y:S01]  /*0bb0*/  IMAD.HI.U32 R8, R5, R15, R4 ;  /* 0x0000000f05087227 */ /* 0x000fe200078e0004 */
[----:B------:R-:W-:-:S02]  /*0bc0*/  IABS R19, R25 ;  /* 0x0000001900137213 */ /* 0x000fc40000000000 */
[----:B------:R-:W-:Y:S01]  /*0bd0*/  ISETP.GE.AND P4, PT, R6, RZ, PT ;  /* 0x000000ff0600720c */ /* 0x000fe20003f86270 */
[C---:B------:R-:W-:Y:S01]  /*0be0*/  IMAD R4, R11.reuse, R10, R9 ;  /* 0x0000000a0b047224 */ /* 0x040fe200078e0209 */
[----:B------:R-:W-:Y:S01]  /*0bf0*/  IABS R9, R6 ;  /* 0x0000000600097213 */ /* 0x000fe20000000000 */
[----:B------:R-:W-:Y:S01]  /*0c00*/  IMAD.HI.U32 R5, R2, R12, RZ ;  /* 0x0000000c02057227 */ /* 0x000fe200078e00ff */
[----:B------:R-:W-:Y:S02]  /*0c10*/  LOP3.LUT R10, R224, 0x10, R7, 0xfe, !PT ;  /* 0x00000010e00a7812 */ /* 0x000fe400078efe07 */
[----:B------:R-:W-:Y:S01]  /*0c20*/  ISETP.GT.U32.AND P3, PT, R11, R4, PT ;  /* 0x000000040b00720c */ /* 0x000fe20003f64070 */
[----:B------:R-:W-:Y:S01]  /*0c30*/  @!P0 IMAD.IADD R3, R3, 0x1, -R11 ;  /* 0x0000000103038824 */ /* 0x000fe200078e0a0b */
[----:B------:R-:W-:Y:S01]  /*0c40*/  ISETP.GE.AND P6, PT, R10, RZ, PT ;  /* 0x000000ff0a00720c */ /* 0x000fe20003fc6270 */
[----:B------:R-:W-:Y:S01]  /*0c50*/  IMAD.HI.U32 R2, R2, R13, RZ ;  /* 0x0000000d02027227 */ /* 0x000fe200078e00ff */
[----:B------:R-:W-:-:S02]  /*0c60*/  LOP3.LUT R27, R224, 0xc0, R7, 0xfe, !PT ;  /* 0x000000c0e01b7812 */ /* 0x000fc400078efe07 */
[C---:B------:R-:W-:Y:S01]  /*0c70*/  ISETP.GT.U32.AND P0, PT, R11.reuse, R3, PT ;  /* 0x000000030b00720c */ /* 0x040fe20003f04070 */
[----:B------:R-:W-:Y:S01]  /*0c80*/  IMAD.MOV R5, RZ, RZ, -R5 ;  /* 0x000000ffff057224 */ /* 0x000fe200078e0a05 */
[C-C-:B------:R-:W-:Y:S01]  /*0c90*/  LOP3.LUT R29, R224.reuse, 0xd0, R7.reuse, 0xfe, !PT ;  /* 0x000000d0e01d7812 */ /* 0x140fe200078efe07 */
[----:B------:R-:W-:Y:S01]  /*0ca0*/  IMAD.MOV R6, RZ, RZ, -R2 ;  /* 0x000000ffff067224 */ /* 0x000fe200078e0a02 */
[C-C-:B------:R-:W-:Y:S01]  /*0cb0*/  LOP3.LUT R31, R224.reuse, 0xe0, R7.reuse, 0xfe, !PT ;  /* 0x000000e0e01f7812 */ /* 0x140fe200078efe07 */
[C---:B------:R-:W-:Y:S01]  /*0cc0*/  IMAD R2, R11.reuse, R5, R12 ;  /* 0x000000050b027224 */ /* 0x040fe200078e020c */
[----:B------:R-:W-:Y:S01]  /*0cd0*/  LOP3.LUT R32, R224, 0xf0, R7, 0xfe, !PT ;  /* 0x000000f0e0207812 */ /* 0x000fe200078efe07 */
[C---:B------:R-:W-:Y:S01]  /*0ce0*/  IMAD R5, R11.reuse, R6, R13 ;  /* 0x000000060b057224 */ /* 0x040fe200078e020d */
[----:B------:R-:W-:Y:S01]  /*0cf0*/  IABS R13, R10 ;  /* 0x0000000a000d7213 */ /* 0x000fe20000000000 */
[----:B------:R-:W-:Y:S01]  /*0d00*/  @!P3 IMAD.IADD R4, R4, 0x1, -R11 ;  /* 0x000000010404b824 */ /* 0x000fe200078e0a0b */
[C---:B------:R-:W-:Y:S01]  /*0d10*/  ISETP.GT.U32.AND P2, PT, R11.reuse, R2, PT ;  /* 0x000000020b00720c */ /* 0x040fe20003f44070 */
[----:B------:R-:W-:Y:S01]  /*0d20*/  IMAD.HI.U32 R6, R8, R9, RZ ;  /* 0x0000000908067227 */ /* 0x000fe200078e00ff */
[----:B------:R-:W-:-:S02]  /*0d30*/  ISETP.GT.U32.AND P3, PT, R11, R5, PT ;  /* 0x000000050b00720c */ /* 0x000fc40003f64070 */
[----:B------:R-:W-:Y:S01]  /*0d40*/  ISETP.GT.U32.AND P5, PT, R11, R4, PT ;  /* 0x000000040b00720c */ /* 0x000fe20003fa4070 */
[----:B------:R-:W-:Y:S01]  /*0d50*/  @!P0 IMAD.IADD R3, R3, 0x1, -R11 ;  /* 0x0000000103038824 */ /* 0x000fe200078e0a0b */
[----:B------:R-:W-:Y:S01]  /*0d60*/  ISETP.GE.AND P0, PT, R14, RZ, PT ;  /* 0x000000ff0e00720c */ /* 0x000fe20003f06270 */
[----:B------:R-:W-:Y:S01]  /*0d70*/  IMAD.MOV R6, RZ, RZ, -R6 ;  /* 0x000000ffff067224 */ /* 0x000fe200078e0a06 */
[----:B------:R-:W-:Y:S01]  /*0d80*/  LOP3.LUT R14, R224, 0x30, R7, 0xfe, !PT ;  /* 0x00000030e00e7812 */ /* 0x000fe200078efe07 */
[----:B------:R-:W-:Y:S01]  /*0d90*/  @!P1 IMAD.MOV R3, RZ, RZ, -R3 ;  /* 0x000000ffff039224 */ /* 0x000fe200078e0a03 */
[----:B------:R-:W-:Y:S01]  /*0da0*/  IABS R21, R31 ;  /* 0x0000001f00157213 */ /* 0x000fe20000000000 */
[----:B------:R-:W-:Y:S01]  /*0db0*/  IMAD R6, R22, R6, R9 ;  /* 0x0000000616067224 */ /* 0x000fe200078e0209 */
[----:B------:R-:W-:Y:S01]  /*0dc0*/  LOP3.LUT R9, R224, 0x20, R7, 0xfe, !PT ;  /* 0x00000020e0097812 */ /* 0x000fe200078efe07 */
[--C-:B------:R-:W-:Y:S01]  /*0dd0*/  @!P2 IMAD.IADD R2, R2, 0x1, -R11.reuse ;  /* 0x000000010202a824 */ /* 0x100fe200078e0a0b */
[----:B------:R-:W-:Y:S01]  /*0de0*/  IABS R10, R14 ;  /* 0x0000000e000a7213 */ /* 0x000fe20000000000 */
[--C-:B------:R-:W-:Y:S01]  /*0df0*/  @!P3 IMAD.IADD R5, R5, 0x1, -R11.reuse ;  /* 0x000000010505b824 */ /* 0x100fe200078e0a0b */
[----:B------:R-:W-:Y:S01]  /*0e00*/  ISETP.GT.U32.AND P1, PT, R22, R6, PT ;  /* 0x000000061600720c */ /* 0x000fe20003f24070 */
[----:B------:R-:W-:Y:S01]  /*0e10*/  @!P5 IMAD.IADD R4, R4, 0x1, -R11 ;  /* 0x000000010404d824 */ /* 0x000fe200078e0a0b */
[----:B------:R-:W-:Y:S01]  /*0e20*/  ISETP.GT.U32.AND P3, PT, R11, R2, PT ;  /* 0x000000020b00720c */ /* 0x000fe20003f64070 */
[----:B------:R-:W-:Y:S01]  /*0e30*/  IMAD.HI.U32 R0, R8, R13, RZ ;  /* 0x0000000d08007227 */ /* 0x000fe200078e00ff */
[----:B------:R-:W-:-:S02]  /*0e40*/  ISETP.GE.AND P2, PT, R9, RZ, PT ;  /* 0x000000ff0900720c */ /* 0x000fc40003f46270 */
[----:B------:R-:W-:Y:S01]  /*0e50*/  IABS R15, R9 ;  /* 0x00000009000f7213 */ /* 0x000fe20000000000 */
[----:B------:R-:W-:Y:S01]  /*0e60*/  @!P0 IMAD.MOV R4, RZ, RZ, -R4 ;  /* 0x000000ffff048224 */ /* 0x000fe200078e0a04 */
[----:B------:R-:W-:Y:S01]  /*0e70*/  ISETP.GE.AND P0, PT, R16, RZ, PT ;  /* 0x000000ff1000720c */ /* 0x000fe20003f06270 */
[----:B------:R-:W-:Y:S01]  /*0e80*/  IMAD.MOV R0, RZ, RZ, -R0 ;  /* 0x000000ffff007224 */ /* 0x000fe200078e0a00 */
[----:B------:R-:W-:Y:S02]  /*0e90*/  ISETP.GT.U32.AND P5, PT, R11, R5, PT ;  /* 0x000000050b00720c */ /* 0x000fe40003fa4070 */
[----:B------:R-:W-:Y:S01]  /*0ea0*/  LOP3.LUT R16, R224, 0x40, R7, 0xfe, !PT ;  /* 0x00000040e0107812 */ /* 0x000fe200078efe07 */
[----:B------:R-:W-:Y:S01]  /*0eb0*/  @!P1 IMAD.IADD R6, R6, 0x1, -R22 ;  /* 0x0000000106069824 */ /* 0x000fe200078e0a16 */
[----:B------:R-:W-:Y:S01]  /*0ec0*/  ISETP.NE.AND P1, PT, RZ, c[0x0][0x178], PT ;  /* 0x00005e00ff007a0c */ /* 0x000fe20003f25270 */
[----:B------:R-:W-:Y:S01]  /*0ed0*/  @!P3 IMAD.IADD R2, R2, 0x1, -R11 ;  /* 0x000000010202b824 */ /* 0x000fe200078e0a0b */
[----:B------:R-:W-:Y:S01]  /*0ee0*/  IABS R23, R32 ;  /* 0x0000002000177213 */ /* 0x000fe20000000000 */
[C---:B------:R-:W-:Y:S01]  /*0ef0*/  IMAD R9, R22.reuse, R0, R13 ;  /* 0x0000000016097224 */ /* 0x040fe200078e020d */
[C---:B------:R-:W-:Y:S01]  /*0f00*/  LOP3.LUT R199, R7.reuse, 0xe0, RZ, 0xfc, !PT ;  /* 0x000000e007c77812 */ /* 0x040fe200078efcff */
[----:B------:R-:W-:Y:S01]  /*0f10*/  IMAD.MOV.U32 R13, RZ, RZ, R10 ;  /* 0x000000ffff0d7224 */ /* 0x000fe200078e000a */
[----:B------:R-:W-:Y:S01]  /*0f20*/  LOP3.LUT R198, R7, 0xf0, RZ, 0xfc, !PT ;  /* 0x000000f007c67812 */ /* 0x000fe200078efcff */
[----:B------:R-:W-:Y:S01]  /*0f30*/  @!P0 IMAD.MOV R2, RZ, RZ, -R2 ;  /* 0x000000ffff028224 */ /* 0x000fe200078e0a02 */
[----:B------:R-:W-:Y:S01]  /*0f40*/  ISETP.GT.U32.AND P0, PT, R22, R6, PT ;  /* 0x000000061600720c */ /* 0x000fe20003f04070 */
[----:B------:R-:W-:Y:S01]  /*0f50*/  IMAD.HI.U32 R10, R8, R13, RZ ;  /* 0x0000000d080a7227 */ /* 0x000fe200078e00ff */
[----:B------:R-:W-:-:S03]  /*0f60*/  ISETP.GT.U32.AND P3, PT, R22, R9, PT ;  /* 0x000000091600720c */ /* 0x000fc60003f64070 */
[----:B------:R-:W-:Y:S02]  /*0f70*/  IMAD.MOV R12, RZ, RZ, -R10 ;  /* 0x000000ffff0c7224 */ /* 0x000fe400078e0a0a */
[----:B------:R-:W-:Y:S01]  /*0f80*/  @!P5 IMAD.IADD R5, R5, 0x1, -R11 ;  /* 0x000000010505d824 */ /* 0x000fe200078e0a0b */
[----:B------:R-:W-:Y:S01]  /*0f90*/  ISETP.GE.AND P5, PT, R17, RZ, PT ;  /* 0x000000ff1100720c */ /* 0x000fe20003fa6270 */
[----:B------:R-:W-:Y:S01]  /*0fa0*/  IMAD R11, R22, R12, R13 ;  /* 0x0000000c160b7224 */ /* 0x000fe200078e020d */
[----:B------:R-:W-:Y:S01]  /*0fb0*/  IABS R13, R16 ;  /* 0x00000010000d7213 */ /* 0x000fe20000000000 */
[----:B------:R-:W-:Y:S01]  /*0fc0*/  IMAD.HI.U32 R0, R8, R15, RZ ;  /* 0x0000000f08007227 */ /* 0x000fe200078e00ff */
[----:B------:R-:W-:-:S03]  /*0fd0*/  IABS R17, R20 ;  /* 0x0000001400117213 */ /* 0x000fc60000000000 */
[----:B------:R-:W-:Y:S01]  /*0fe0*/  @!P0 IMAD.IADD R6, R6, 0x1, -R22 ;  /* 0x0000000106068824 */ /* 0x000fe200078e0a16 */
[----:B------:R-:W-:Y:S01]  /*0ff0*/  ISETP.GT.U32.AND P0, PT, R22, R11, PT ;  /* 0x0000000b1600720c */ /* 0x000fe20003f04070 */
[----:B------:R-:W-:Y:S02]  /*1000*/  IMAD.MOV R0, RZ, RZ, -R0 ;  /* 0x000000ffff007224 */ /* 0x000fe400078e0a00 */
[----:B------:R-:W-:-:S04]  /*1010*/  IMAD.HI.U32 R12, R8, R13, RZ ;  /* 0x0000000d080c7227 */ /* 0x000fc800078e00ff */
[----:B------:R-:W-:Y:S01]  /*1020*/  IMAD R10, R22, R0, R15 ;  /* 0x00000000160a7224 */ /* 0x000fe200078e020f */
[----:B------:R-:W-:Y:S01]  /*1030*/  LOP3.LUT R0, RZ, c[0x0][0x178], RZ, 0x33, !PT ;  /* 0x00005e00ff007a12 */ /* 0x000fe200078e33ff */
[----:B------:R-:W-:Y:S02]  /*1040*/  @!P5 IMAD.MOV R5, RZ, RZ, -R5 ;  /* 0x000000ffff05d224 */ /* 0x000fe400078e0a05 */
[----:B------:R-:W-:Y:S01]  /*1050*/  IMAD.MOV R12, RZ, RZ, -R12 ;  /* 0x000000ffff0c7224 */ /* 0x000fe200078e0a0c */
[----:B------:R-:W-:Y:S01]  /*1060*/  SEL R26, R0, R4, !P1 ;  /* 0x00000004001a7207 */ /* 0x000fe20004800000 */
[----:B------:R-:W-:Y:S01]  /*1070*/  @!P0 IMAD.IADD R11, R11, 0x1, -R22 ;  /* 0x000000010b0b8824 */ /* 0x000fe200078e0a16 */
[----:B------:R-:W-:Y:S01]  /*1080*/  LOP3.LUT R4, R224, 0x50, R7, 0xfe, !PT ;  /* 0x00000050e0047812 */ /* 0x000fe200078efe07 */
[----:B------:R-:W-:Y:S01]  /*1090*/  @!P4 IMAD.MOV R6, RZ, RZ, -R6 ;  /* 0x000000ffff06c224 */ /* 0x000fe200078e0a06 */
[----:B------:R-:W-:Y:S01]  /*10a0*/  SEL R24, R0, R3, !P1 ;  /* 0x0000000300187207 */ /* 0x000fe20004800000 */
[----:B------:R-:W-:Y:S01]  /*10b0*/  @!P3 IMAD.IADD R9, R9, 0x1, -R22 ;  /* 0x000000010909b824 */ /* 0x000fe200078e0a16 */
[----:B------:R-:W-:-:S02]  /*10c0*/  IABS R3, R4 ;  /* 0x0000000400037213 */ /* 0x000fc40000000000 */
[C---:B------:R-:W-:Y:S02]  /*10d0*/  SEL R28, R0.reuse, R2, !P1 ;  /* 0x00000002001c7207 */ /* 0x040fe40004800000 */
[----:B------:R-:W-:Y:S01]  /*10e0*/  SEL R30, R0, R5, !P1 ;  /* 0x00000005001e7207 */ /* 0x000fe20004800000 */
[C---:B------:R-:W-:Y:S01]  /*10f0*/  IMAD R0, R22.reuse, R12, R13 ;  /* 0x0000000c16007224 */ /* 0x040fe200078e020d */
[----:B------:R-:W-:Y:S01]  /*1100*/  ISETP.GT.U32.AND P5, PT, R22, R10, PT ;  /* 0x0000000a1600720c */ /* 0x000fe20003fa4070 */
[----:B------:R-:W-:Y:S01]  /*1110*/  IMAD.HI.U32 R2, R8, R3, RZ ;  /* 0x0000000308027227 */ /* 0x000fe200078e00ff */
[C---:B------:R-:W-:Y:S02]  /*1120*/  ISETP.GT.U32.AND P0, PT, R22.reuse, R11, PT ;  /* 0x0000000b1600720c */ /* 0x040fe40003f04070 */
[C---:B------:R-:W-:Y:S01]  /*1130*/  ISETP.GT.U32.AND P4, PT, R22.reuse, R0, PT ;  /* 0x000000001600720c */ /* 0x040fe20003f84070 */
[----:B------:R-:W-:Y:S01]  /*1140*/  IMAD.MOV R2, RZ, RZ, -R2 ;  /* 0x000000ffff027224 */ /* 0x000fe200078e0a02 */
[----:B------:R-:W-:-:S02]  /*1150*/  ISETP.GT.U32.AND P3, PT, R22, R9, PT ;  /* 0x000000091600720c */ /* 0x000fc40003f64070 */
[----:B------:R-:W-:Y:S01]  /*1160*/  LOP3.LUT R12, R224, 0x60, R7, 0xfe, !PT ;  /* 0x00000060e00c7812 */ /* 0x000fe200078efe07 */
[----:B------:R-:W-:Y:S01]  /*1170*/  IMAD R3, R22, R2, R3 ;  /* 0x0000000216037224 */ /* 0x000fe200078e0203 */
[----:B------:R-:W-:Y:S02]  /*1180*/  ISETP.GE.AND P1, PT, R14, RZ, PT ;  /* 0x000000ff0e00720c */ /* 0x000fe40003f26270 */
[----:B------:R-:W-:Y:S01]  /*1190*/  IABS R5, R12 ;  /* 0x0000000c00057213 */ /* 0x000fe20000000000 */
[--C-:B------:R-:W-:Y:S01]  /*11a0*/  @!P5 IMAD.IADD R10, R10, 0x1, -R22.reuse ;  /* 0x000000010a0ad824 */ /* 0x100fe200078e0a16 */
[----:B------:R-:W-:Y:S01]  /*11b0*/  LOP3.LUT R14, R224, 0x70, R7, 0xfe, !PT ;  /* 0x00000070e00e7812 */ /* 0x000fe200078efe07 */
[--C-:B------:R-:W-:Y:S01]  /*11c0*/  @!P0 IMAD.IADD R11, R11, 0x1, -R22.reuse ;  /* 0x000000010b0b8824 */ /* 0x100fe200078e0a16 */
[----:B------:R-:W-:Y:S01]  /*11d0*/  ISETP.GT.U32.AND P0, PT, R22, R3, PT ;  /* 0x000000031600720c */ /* 0x000fe20003f04070 */
[----:B------:R-:W-:Y:S01]  /*11e0*/  @!P4 IMAD.IADD R0, R0, 0x1, -R22 ;  /* 0x000000010000c824 */ /* 0x000fe200078e0a16 */
[----:B------:R-:W-:Y:S01]  /*11f0*/  ISETP.GT.U32.AND P5, PT, R22, R10, PT ;  /* 0x0000000a1600720c */ /* 0x000fe20003fa4070 */
[----:B------:R-:W-:Y:S01]  /*1200*/  IMAD.HI.U32 R2, R8, R5, RZ ;  /* 0x0000000508027227 */ /* 0x000fe200078e00ff */
[----:B------:R-:W-:-:S02]  /*1210*/  IABS R13, R14 ;  /* 0x0000000e000d7213 */ /* 0x000fc40000000000 */
[----:B------:R-:W-:Y:S01]  /*1220*/  ISETP.GT.U32.AND P4, PT, R22, R0, PT ;  /* 0x000000001600720c */ /* 0x000fe20003f84070 */
[----:B------:R-:W-:Y:S01]  /*1230*/  @!P3 IMAD.IADD R9, R9, 0x1, -R22 ;  /* 0x000000010909b824 */ /* 0x000fe200078e0a16 */
[----:B------:R-:W-:Y:S01]  /*1240*/  ISETP.GE.AND P3, PT, R16, RZ, PT ;  /* 0x000000ff1000720c */ /* 0x000fe20003f66270 */
[----:B------:R-:W-:Y:S02]  /*1250*/  IMAD.MOV R2, RZ, RZ, -R2 ;  /* 0x000000ffff027224 */ /* 0x000fe400078e0a02 */
[----:B------:R-:W-:Y:S01]  /*1260*/  @!P6 IMAD.MOV R9, RZ, RZ, -R9 ;  /* 0x000000ffff09e224 */ /* 0x000fe200078e0a09 */
[----:B------:R-:W-:Y:S01]  /*1270*/  ISETP.GE.AND P6, PT, R4, RZ, PT ;  /* 0x000000ff0400720c */ /* 0x000fe20003fc6270 */
[--C-:B------:R-:W-:Y:S02]  /*1280*/  @!P0 IMAD.IADD R3, R3, 0x1, -R22.reuse ;  /* 0x0000000103038824 */ /* 0x100fe400078e0a16 */
[----:B------:R-:W-:Y:S01]  /*1290*/  @!P5 IMAD.IADD R10, R10, 0x1, -R22 ;  /* 0x000000010a0ad824 */ /* 0x000fe200078e0a16 */
[----:B------:R-:W-:Y:S01]  /*12a0*/  ISETP.GE.AND P5, PT, R12, RZ, PT ;  /* 0x000000ff0c00720c */ /* 0x000fe20003fa6270 */
[----:B------:R-:W-:Y:S01]  /*12b0*/  IMAD.HI.U32 R4, R8, R13, RZ ;  /* 0x0000000d08047227 */ /* 0x000fe200078e00ff */
[----:B------:R-:W-:-:S03]  /*12c0*/  ISETP.GT.U32.AND P0, PT, R22, R3, PT ;  /* 0x000000031600720c */ /* 0x000fc60003f04070 */
[----:B------:R-:W-:Y:S02]  /*12d0*/  IMAD R5, R22, R2, R5 ;  /* 0x0000000216057224 */ /* 0x000fe400078e0205 */
[----:B------:R-:W-:Y:S01]  /*12e0*/  @!P2 IMAD.MOV R10, RZ, RZ, -R10 ;  /* 0x000000ffff0aa224 */ /* 0x000fe200078e0a0a */
[----:B------:R-:W-:Y:S01]  /*12f0*/  ISETP.GE.AND P2, PT, R14, RZ, PT ;  /* 0x000000ff0e00720c */ /* 0x000fe20003f46270 */
[----:B------:R-:W-:Y:S01]  /*1300*/  IMAD.MOV R4, RZ, RZ, -R4 ;  /* 0x000000ffff047224 */ /* 0x000fe200078e0a04 */
[----:B------:R-:W-:Y:S01]  /*1310*/  LOP3.LUT R14, R224, 0x80, R7, 0xfe, !PT ;  /* 0x00000080e00e7812 */ /* 0x000fe200078efe07 */
[----:B------:R-:W-:Y:S01]  /*1320*/  @!P4 IMAD.IADD R0, R0, 0x1, -R22 ;  /* 0x000000010000c824 */ /* 0x000fe200078e0a16 */
[C---:B------:R-:W-:Y:S01]  /*1330*/  ISETP.GT.U32.AND P4, PT, R22.reuse, R5, PT ;  /* 0x000000051600720c */ /* 0x040fe20003f84070 */
[----:B------:R-:W-:Y:S01]  /*1340*/  IMAD R12, R22, R4, R13 ;  /* 0x00000004160c7224 */ /* 0x000fe200078e020d */
[----:B------:R-:W-:Y:S01]  /*1350*/  IABS R13, R14 ;  /* 0x0000000e000d7213 */ /* 0x000fe20000000000 */
[----:B------:R-:W-:Y:S01]  /*1360*/  IMAD.MOV.U32 R2, RZ, RZ, R0 ;  /* 0x000000ffff027224 */ /* 0x000fe200078e0000 */
[----:B------:R-:W-:Y:S01]  /*1370*/  LOP3.LUT R4, R224, 0x90, R7, 0xfe, !PT ;  /* 0x00000090e0047812 */ /* 0x000fe200078efe07 */
[----:B------:R-:W-:-:S02]  /*1380*/  @!P0 IMAD.IADD R3, R3, 0x1, -R22 ;  /* 0x0000000103038824 */ /* 0x000fc400078e0a16 */
[----:B------:R-:W-:Y:S01]  /*1390*/  IMAD.HI.U32 R0, R8, R13, RZ ;  /* 0x0000000d08007227 */ /* 0x000fe200078e00ff */
[----:B------:R-:W-:Y:S02]  /*13a0*/  IABS R15, R4 ;  /* 0x00000004000f7213 */ /* 0x000fe40000000000 */
[----:B------:R-:W-:Y:S01]  /*13b0*/  ISETP.GE.AND P0, PT, R4, RZ, PT ;  /* 0x000000ff0400720c */ /* 0x000fe20003f06270 */
[----:B------:R-:W-:-:S04]  /*13c0*/  IMAD.HI.U32 R4, R8, R17, RZ ;  /* 0x0000001108047227 */ /* 0x000fc800078e00ff */
[----:B------:R-:W-:Y:S02]  /*13d0*/  IMAD.MOV R0, RZ, RZ, -R0 ;  /* 0x000000ffff007224 */ /* 0x000fe400078e0a00 */
[----:B------:R-:W-:Y:S02]  /*13e0*/  @!P4 IMAD.IADD R5, R5, 0x1, -R22 ;  /* 0x000000010505c824 */ /* 0x000fe400078e0a16 */
[----:B------:R-:W-:Y:S02]  /*13f0*/  IMAD.MOV R16, RZ, RZ, -R4 ;  /* 0x000000ffff107224 */ /* 0x000fe400078e0a04 */
[C---:B------:R-:W-:Y:S01]  /*1400*/  IMAD R13, R22.reuse, R0, R13 ;  /* 0x00000000160d7224 */ /* 0x040fe200078e020d */
[----:B------:R-:W-:Y:S01]  /*1410*/  ISETP.GT.U32.AND P4, PT, R22, R5, PT ;  /* 0x000000051600720c */ /* 0x000fe20003f84070 */
[----:B------:R-:W-:Y:S02]  /*1420*/  IMAD.MOV.U32 R4, RZ, RZ, R3 ;  /* 0x000000ffff047224 */ /* 0x000fe400078e0003 */
[----:B------:R-:W-:-:S04]  /*1430*/  IMAD.HI.U32 R0, R8, R15, RZ ;  /* 0x0000000f08007227 */ /* 0x000fc800078e00ff */
[----:B------:R-:W-:Y:S01]  /*1440*/  @!P1 IMAD.MOV R11, RZ, RZ, -R11 ;  /* 0x000000ffff0b9224 */ /* 0x000fe200078e0a0b */
[----:B------:R-:W-:Y:S01]  /*1450*/  ISETP.GE.AND P1, PT, R14, RZ, PT ;  /* 0x000000ff0e00720c */ /* 0x000fe20003f26270 */
[----:B------:R-:W-:Y:S01]  /*1460*/  @!P6 IMAD.MOV R4, RZ, RZ, -R4 ;  /* 0x000000ffff04e224 */ /* 0x000fe200078e0a04 */
[----:B------:R-:W-:Y:S01]  /*1470*/  ISETP.GT.U32.AND P6, PT, R22, R13, PT ;  /* 0x0000000d1600720c */ /* 0x000fe20003fc4070 */
[----:B------:R-:W-:-:S04]  /*1480*/  IMAD.HI.U32 R14, R8, R19, RZ ;  /* 0x00000013080e7227 */ /* 0x000fc800078e00ff */
[----:B------:R-:W-:Y:S02]  /*1490*/  IMAD.MOV R0, RZ, RZ, -R0 ;  /* 0x000000ffff007224 */ /* 0x000fe400078e0a00 */
[----:B------:R-:W-:Y:S02]  /*14a0*/  IMAD.MOV R18, RZ, RZ, -R14 ;  /* 0x000000ffff127224 */ /* 0x000fe400078e0a0e */
[C---:B------:R-:W-:Y:S02]  /*14b0*/  IMAD R3, R22.reuse, R0, R15 ;  /* 0x0000000016037224 */ /* 0x040fe400078e020f */
[C---:B------:R-:W-:Y:S01]  /*14c0*/  IMAD R15, R22.reuse, R18, R19 ;  /* 0x00000012160f7224 */ /* 0x040fe200078e0213 */
[----:B------:R-:W-:Y:S01]  /*14d0*/  IABS R19, R29 ;  /* 0x0000001d00137213 */ /* 0x000fe20000000000 */
[----:B------:R-:W-:Y:S01]  /*14e0*/  @!P4 IMAD.IADD R5, R5, 0x1, -R22 ;  /* 0x000000010505c824 */ /* 0x000fe200078e0a16 */
[C---:B------:R-:W-:Y:S01]  /*14f0*/  ISETP.GT.U32.AND P4, PT, R22.reuse, R3, PT ;  /* 0x000000031600720c */ /* 0x040fe20003f84070 */
[----:B------:R-:W-:Y:S01]  /*1500*/  @!P3 IMAD.MOV R2, RZ, RZ, -R2 ;  /* 0x000000ffff02b224 */ /* 0x000fe200078e0a02 */
[C---:B------:R-:W-:Y:S01]  /*1510*/  ISETP.GT.U32.AND P3, PT, R22.reuse, R12, PT ;  /* 0x0000000c1600720c */ /* 0x040fe20003f64070 */
[----:B------:R-:W-:Y:S01]  /*1520*/  @!P6 IMAD.IADD R13, R13, 0x1, -R22 ;  /* 0x000000010d0de824 */ /* 0x000fe200078e0a16 */
[C---:B------:R-:W-:Y:S01]  /*1530*/  ISETP.GT.U32.AND P6, PT, R22.reuse, R15, PT ;  /* 0x0000000f1600720c */ /* 0x040fe20003fc4070 */
[----:B------:R-:W-:Y:S01]  /*1540*/  IMAD R14, R22, R16, R17 ;  /* 0x00000010160e7224 */ /* 0x000fe200078e0211 */
[----:B------:R-:W-:Y:S01]  /*1550*/  IABS R17, R27 ;  /* 0x0000001b00117213 */ /* 0x000fe20000000000 */
[----:B------:R-:W-:-:S04]  /*1560*/  IMAD.HI.U32 R16, R8, R19, RZ ;  /* 0x0000001308107227 */ /* 0x000fc800078e00ff */
[----:B------:R-:W-:-:S04]  /*1570*/  IMAD.HI.U32 R0, R8, R17, RZ ;  /* 0x0000001108007227 */ /* 0x000fc800078e00ff */
[--C-:B------:R-:W-:Y:S01]  /*1580*/  @!P4 IMAD.IADD R3, R3, 0x1, -R22.reuse ;  /* 0x000000010303c824 */ /* 0x100fe200078e0a16 */
[----:B------:R-:W-:Y:S01]  /*1590*/  ISETP.GE.AND P4, PT, R20, RZ, PT ;  /* 0x000000ff1400720c */ /* 0x000fe20003f86270 */
[--C-:B------:R-:W-:Y:S02]  /*15a0*/  @!P3 IMAD.IADD R12, R12, 0x1, -R22.reuse ;  /* 0x000000010c0cb824 */ /* 0x100fe400078e0a16 */
[----:B------:R-:W-:Y:S01]  /*15b0*/  @!P6 IMAD.IADD R15, R15, 0x1, -R22 ;  /* 0x000000010f0fe824 */ /* 0x000fe200078e0a16 */
[C---:B------:R-:W-:Y:S01]  /*15c0*/  ISETP.GT.U32.AND P6, PT, R22.reuse, R3, PT ;  /* 0x000000031600720c */ /* 0x040fe20003fc4070 */
[----:B------:R-:W-:Y:S01]  /*15d0*/  IMAD.MOV R18, RZ, RZ, -R0 ;  /* 0x000000ffff127224 */ /* 0x000fe200078e0a00 */
[C---:B------:R-:W-:Y:S01]  /*15e0*/  ISETP.GT.U32.AND P3, PT, R22.reuse, R12, PT ;  /* 0x0000000c1600720c */ /* 0x040fe20003f64070 */
[----:B------:R-:W-:Y:S02]  /*15f0*/  IMAD.MOV R20, RZ, RZ, -R16 ;  /* 0x000000ffff147224 */ /* 0x000fe400078e0a10 */
[----:B------:R-:W-:-:S02]  /*1600*/  IMAD R16, R22, R18, R17 ;  /* 0x0000001216107224 */ /* 0x000fc400078e0211 */
[----:B------:R-:W-:-:S04]  /*1610*/  IMAD.HI.U32 R0, R8, R21, RZ ;  /* 0x0000001508007227 */ /* 0x000fc800078e00ff */
[----:B------:R-:W-:Y:S02]  /*1620*/  IMAD.MOV R0, RZ, RZ, -R0 ;  /* 0x000000ffff007224 */ /* 0x000fe400078e0a00 */
[--C-:B------:R-:W-:Y:S01]  /*1630*/  @!P6 IMAD.IADD R3, R3, 0x1, -R22.reuse ;  /* 0x000000010303e824 */ /* 0x100fe200078e0a16 */
[----:B------:R-:W-:Y:S01]  /*1640*/  ISETP.GT.U32.AND P6, PT, R22, R16, PT ;  /* 0x000000101600720c */ /* 0x000fe20003fc4070 */
[----:B------:R-:W-:Y:S01]  /*1650*/  @!P3 IMAD.IADD R12, R12, 0x1, -R22 ;  /* 0x000000010c0cb824 */ /* 0x000fe200078e0a16 */
[C---:B------:R-:W-:Y:S01]  /*1660*/  ISETP.GT.U32.AND P3, PT, R22.reuse, R14, PT ;  /* 0x0000000e1600720c */ /* 0x040fe20003f64070 */
[C---:B------:R-:W-:Y:S02]  /*1670*/  IMAD R18, R22.reuse, R0, R21 ;  /* 0x0000000016127224 */ /* 0x040fe400078e0215 */
[----:B------:R-:W-:Y:S01]  /*1680*/  @!P2 IMAD.MOV R12, RZ, RZ, -R12 ;  /* 0x000000ffff0ca224 */ /* 0x000fe200078e0a0c */
[----:B------:R-:W-:Y:S01]  /*1690*/  ISETP.GT.U32.AND P2, PT, R22, R15, PT ;  /* 0x0000000f1600720c */ /* 0x000fe20003f44070 */
[----:B------:R-:W-:-:S04]  /*16a0*/  IMAD.HI.U32 R8, R8, R23, RZ ;  /* 0x0000001708087227 */ /* 0x000fc800078e00ff */
[----:B------:R-:W-:Y:S02]  /*16b0*/  IMAD R17, R22, R20, R19 ;  /* 0x0000001416117224 */ /* 0x000fe400078e0213 */
[--C-:B------:R-:W-:Y:S01]  /*16c0*/  @!P6 IMAD.IADD R16, R16, 0x1, -R22.reuse ;  /* 0x000000011010e824 */ /* 0x100fe200078e0a16 */
[----:B------:R-:W-:Y:S01]  /*16d0*/  ISETP.GT.AND P6, PT, R223, 0x7f, PT ;  /* 0x0000007fdf00780c */ /* 0x000fe20003fc4270 */
[----:B------:R-:W-:Y:S01]  /*16e0*/  @!P3 IMAD.IADD R14, R14, 0x1, -R22 ;  /* 0x000000010e0eb824 */ /* 0x000fe200078e0a16 */
[C---:B------:R-:W-:Y:S01]  /*16f0*/  ISETP.GT.U32.AND P3, PT, R22.reuse, R13, PT ;  /* 0x0000000d1600720c */ /* 0x040fe20003f64070 */
[----:B------:R-:W-:Y:S01]  /*1700*/  IMAD.MOV R8, RZ, RZ, -R8 ;  /* 0x000000ffff087224 */ /* 0x000fe200078e0a08 */
[----:B------:R-:W-:Y:S01]  /*1710*/  SEL R21, RZ, 0x10, !P6 ;  /* 0x00000010ff157807 */ /* 0x000fe20007000000 */
[----:B------:R-:W-:Y:S01]  /*1720*/  @!P2 IMAD.IADD R15, R15, 0x1, -R22 ;  /* 0x000000010f0fa824 */ /* 0x000fe200078e0a16 */
[C---:B------:R-:W-:Y:S01]  /*1730*/  ISETP.GT.U32.AND P6, PT, R22.reuse, R18, PT ;  /* 0x000000121600720c */ /* 0x040fe20003fc4070 */
[----:B------:R-:W-:Y:S01]  /*1740*/  @!P5 IMAD.MOV R5, RZ, RZ, -R5 ;  /* 0x000000ffff05d224 */ /* 0x000fe200078e0a05 */
[C---:B------:R-:W-:Y:S01]  /*1750*/  ISETP.GT.U32.AND P2, PT, R22.reuse, R17, PT ;  /* 0x000000111600720c */ /* 0x040fe20003f44070 */
[C---:B------:R-:W-:Y:S01]  /*1760*/  IMAD R19, R22.reuse, R8, R23 ;  /* 0x0000000816137224 */ /* 0x040fe200078e0217 */
[----:B------:R-:W-:Y:S01]  /*1770*/  ISETP.GT.U32.AND P5, PT, R22, R14, PT ;  /* 0x0000000e1600720c */ /* 0x000fe20003fa4070 */
[----:B------:R-:W-:Y:S01]  /*1780*/  IMAD.SHL.U32 R0, R54, 0x10, RZ ;  /* 0x0000001036007824 */ /* 0x000fe200078e00ff */
[----:B------:R-:W-:-:S03]  /*1790*/  LOP3.LUT R8, R51, R54, RZ, 0x3c, !PT ;  /* 0x0000003633087212 */ /* 0x000fc600078e3cff */
[--C-:B------:R-:W-:Y:S01]  /*17a0*/  @!P3 IMAD.IADD R13, R13, 0x1, -R22.reuse ;  /* 0x000000010d0db824 */ /* 0x100fe200078e0a16 */
[----:B------:R-:W-:Y:S01]  /*17b0*/  ISETP.GE.AND P3, PT, R25, RZ, PT ;  /* 0x000000ff1900720c */ /* 0x000fe20003f66270 */
[----:B------:R-:W-:Y:S01]  /*17c0*/  IMAD.SHL.U32 R8, R8, 0x10, RZ ;  /* 0x0000001008087824 */ /* 0x000fe200078e00ff */
[----:B------:R-:W-:Y:S01]  /*17d0*/  LOP3.LUT R37, R0, 0x70, RZ, 0xc0, !PT ;  /* 0x0000007000257812 */ /* 0x000fe200078ec0ff */
[--C-:B------:R-:W-:Y:S01]  /*17e0*/  @!P6 IMAD.IADD R18, R18, 0x1, -R22.reuse ;  /* 0x000000011212e824 */ /* 0x100fe200078e0a16 */
[----:B------:R-:W-:Y:S01]  /*17f0*/  ISETP.GT.U32.AND P6, PT, R22, R19, PT ;  /* 0x000000131600720c */ /* 0x000fe20003fc4070 */
[--C-:B------:R-:W-:Y:S01]  /*1800*/  @!P2 IMAD.IADD R17, R17, 0x1, -R22.reuse ;  /* 0x000000011111a824 */ /* 0x100fe200078e0a16 */
[----:B------:R-:W-:Y:S01]  /*1810*/  LOP3.LUT R20, R8, 0x70, RZ, 0xc0, !PT ;  /* 0x0000007008147812 */ /* 0x000fe200078ec0ff */
[----:B------:R-:W-:Y:S01]  /*1820*/  IMAD.MOV.U32 R8, RZ, RZ, R3 ;  /* 0x000000ffff087224 */ /* 0x000fe200078e0003 */
[----:B------:R-:W-:Y:S01]  /*1830*/  ISETP.GE.AND P2, PT, R37, c[0x0][0x180], PT ;  /* 0x0000600025007a0c */ /* 0x000fe20003f46270 */
[----:B------:R-:W-:Y:S01]  /*1840*/  @!P1 IMAD.MOV R13, RZ, RZ, -R13 ;  /* 0x000000ffff0d9224 */ /* 0x000fe200078e0a0d */
[----:B------:R-:W-:Y:S01]  /*1850*/  ISETP.GT.U32.AND P1, PT, R22, R16, PT ;  /* 0x000000101600720c */ /* 0x000fe20003f24070 */
[----:B------:R-:W-:Y:S01]  /*1860*/  @!P5 IMAD.IADD R14, R14, 0x1, -R22 ;  /* 0x000000010e0ed824 */ /* 0x000fe200078e0a16 */
[----:B------:R-:W-:Y:S01]  /*1870*/  ISETP.GE.AND P5, PT, R27, RZ, PT ;  /* 0x000000ff1b00720c */ /* 0x000fe20003fa6270 */
[----:B------:R-:W-:Y:S01]  /*1880*/  @!P0 IMAD.MOV R8, RZ, RZ, -R8 ;  /* 0x000000ffff088224 */ /* 0x000fe200078e0a08 */
[C---:B------:R-:W-:Y:S01]  /*1890*/  ISETP.GT.U32.AND P0, PT, R22.reuse, R17, PT ;  /* 0x000000111600720c */ /* 0x040fe20003f04070 */
[----:B------:R-:W-:Y:S01]  /*18a0*/  @!P4 IMAD.MOV R14, RZ, RZ, -R14 ;  /* 0x000000ffff0ec224 */ /* 0x000fe200078e0a0e */
[C---:B------:R-:W-:Y:S01]  /*18b0*/  ISETP.GT.U32.AND P4, PT, R22.reuse, R18, PT ;  /* 0x000000121600720c */ /* 0x040fe20003f84070 */
[----:B------:R-:W-:Y:S01]  /*18c0*/  @!P6 IMAD.IADD R19, R19, 0x1, -R22 ;  /* 0x000000011313e824 */ /* 0x000fe200078e0a16 */
[----:B------:R-:W-:Y:S01]  /*18d0*/  LOP3.LUT R3, RZ, c[0x0][0x17c], RZ, 0x33, !PT ;  /* 0x00005f00ff037a12 */ /* 0x000fe200078e33ff */
[C---:B------:R-:W-:Y:S01]  /*18e0*/  IMAD R184, R7.reuse, 0x80, R20 ;  /* 0x0000008007b87824 */ /* 0x040fe200078e0214 */
[----:B------:R-:W-:Y:S01]  /*18f0*/  LOP3.LUT R0, R7, 0x30, RZ, 0xfc, !PT ;  /* 0x0000003007007812 */ /* 0x000fe200078efcff */
[----:B------:R-:W-:Y:S01]  /*1900*/  @!P3 IMAD.MOV R15, RZ, RZ, -R15 ;  /* 0x000000ffff0fb224 */ /* 0x000fe200078e0a0f */
[----:B------:R-:W-:Y:S01]  /*1910*/  ISETP.GT.U32.AND P6, PT, R22, R19, PT ;  /* 0x000000131600720c */ /* 0x000fe20003fc4070 */
[----:B------:R-:W-:Y:S01]  /*1920*/  @!P1 IMAD.IADD R16, R16, 0x1, -R22 ;  /* 0x0000000110109824 */ /* 0x000fe200078e0a16 */
[----:B------:R-:W-:Y:S01]  /*1930*/  ISETP.GE.AND P1, PT, R29, RZ, PT ;  /* 0x000000ff1d00720c */ /* 0x000fe20003f26270 */
[----:B------:R-:W-:Y:S01]  /*1940*/  IMAD R183, R183, 0x80, R20 ;  /* 0x00000080b7b77824 */ /* 0x000fe200078e0214 */
[----:B------:R-:W-:Y:S01]  /*1950*/  SEL R21, R21, RZ, !P2 ;  /* 0x000000ff15157207 */ /* 0x000fe20005000000 */
[--C-:B------:R-:W-:Y:S01]  /*1960*/  @!P0 IMAD.IADD R17, R17, 0x1, -R22.reuse ;  /* 0x0000000111118824 */ /* 0x100fe200078e0a16 */
[----:B------:R-:W-:Y:S01]  /*1970*/  ISETP.GE.AND P0, PT, R31, RZ, PT ;  /* 0x000000ff1f00720c */ /* 0x000fe20003f06270 */
[----:B------:R-:W-:Y:S01]  /*1980*/  @!P4 IMAD.IADD R18, R18, 0x1, -R22 ;  /* 0x000000011212c824 */ /* 0x000fe200078e0a16 */
[----:B------:R-:W-:Y:S01]  /*1990*/  ISETP.GE.AND P4, PT, R32, RZ, PT ;  /* 0x000000ff2000720c */ /* 0x000fe20003f86270 */
[----:B------:R-:W-:Y:S01]  /*19a0*/  @!P5 IMAD.MOV R16, RZ, RZ, -R16 ;  /* 0x000000ffff10d224 */ /* 0x000fe200078e0a10 */
[----:B------:R-:W-:Y:S01]  /*19b0*/  ISETP.NE.AND P5, PT, RZ, c[0x0][0x17c], PT ;  /* 0x00005f00ff007a0c */ /* 0x000fe20003fa5270 */
[----:B------:R-:W-:Y:S01]  /*19c0*/  IMAD R182, R182, 0x80, R20 ;  /* 0x00000080b6b67824 */ /* 0x000fe200078e0214 */
[----:B------:R-:W-:Y:S01]  /*19d0*/  ISETP.NE.U32.AND P3, PT, R21, RZ, PT ;  /* 0x000000ff1500720c */ /* 0x000fe20003f65070 */
[----:B------:R-:W-:Y:S01]  /*19e0*/  @!P6 IMAD.IADD R19, R19, 0x1, -R22 ;  /* 0x000000011313e824 */ /* 0x000fe200078e0a16 */
[----:B------:R-:W-:Y:S01]  /*19f0*/  ISETP.GT.AND P6, PT, R223, 0xff, PT ;  /* 0x000000ffdf00780c */ /* 0x000fe20003fc4270 */
[----:B------:R-:W-:Y:S01]  /*1a00*/  @!P1 IMAD.MOV R17, RZ, RZ, -R17 ;  /* 0x000000ffff119224 */ /* 0x000fe200078e0a11 */
[----:B------:R-:W-:Y:S01]  /*1a10*/  ISETP.GE.AND P1, PT, R37, UR4, PT ;  /* 0x0000000425007c0c */ /* 0x000fe2000bf26270 */
[----:B------:R-:W-:Y:S01]  /*1a20*/  IMAD R0, R0, 0x80, R20 ;  /* 0x0000008000007824 */ /* 0x000fe200078e0214 */
[C---:B------:R-:W-:Y:S01]  /*1a30*/  SEL R9, R3.reuse, R9, !P5 ;  /* 0x0000000903097207 */ /* 0x040fe20006800000 */
[----:B------:R-:W-:Y:S01]  /*1a40*/  @!P0 IMAD.MOV R18, RZ, RZ, -R18 ;  /* 0x000000ffff128224 */ /* 0x000fe200078e0a12 */
[----:B------:R-:W-:Y:S01]  /*1a50*/  SEL R7, RZ, 0x10, P1 ;  /* 0x00000010ff077807 */ /* 0x000fe20000800000 */
[----:B------:R-:W-:Y:S01]  /*1a60*/  @!P4 IMAD.MOV R19, RZ, RZ, -R19 ;  /* 0x000000ffff13c224 */ /* 0x000fe200078e0a13 */
[----:B------:R-:W-:Y:S01]  /*1a70*/  SEL R11, R3, R11, !P5 ;  /* 0x0000000b030b7207 */ /* 0x000fe20006800000 */
[--C-:B------:R-:W-:Y:S01]  /*1a80*/  IMAD R221, R221, 0x80, R20.reuse ;  /* 0x00000080dddd7824 */ /* 0x100fe200078e0214 */
[----:B------:R-:W-:Y:S01]  /*1a90*/  SEL R25, R3, R5, !P5 ;  /* 0x0000000503197207 */ /* 0x000fe20006800000 */
[--C-:B------:R-:W-:Y:S01]  /*1aa0*/  IMAD R5, R24, c[0x0][0x184], R37.reuse ;  /* 0x0000610018057a24 */ /* 0x100fe200078e0225 */
[----:B------:R-:W-:Y:S01]  /*1ab0*/  ISETP.GE.AND P0, PT, R37, UR5, PT ;  /* 0x0000000525007c0c */ /* 0x000fe2000bf06270 */
[--C-:B------:R-:W-:Y:S01]  /*1ac0*/  IMAD R220, R220, 0x80, R20.reuse ;  /* 0x00000080dcdc7824 */ /* 0x100fe200078e0214 */
[----:B------:R-:W-:Y:S01]  /*1ad0*/  SEL R6, R3, R6, !P5 ;  /* 0x0000000603067207 */ /* 0x000fe20006800000 */
[--C-:B------:R-:W-:Y:S01]  /*1ae0*/  IMAD R219, R219, 0x80, R20.reuse ;  /* 0x00000080dbdb7824 */ /* 0x100fe200078e0214 */
[C---:B------:R-:W-:Y:S01]  /*1af0*/  SEL R10, R3.reuse, R10, !P5 ;  /* 0x0000000a030a7207 */ /* 0x040fe20006800000 */
        /* <DEDUP_REMOVED lines=16> */
[----:B------:R-:W-:Y:S01]  /*1c00*/  IMAD R198, R198, 0x80, R20 ;  /* 0x00000080c6c67824 */ /* 0x000fe200078e0214 */
[----:B------:R-:W-:Y:S01]  /*1c10*/  SEL R35, R3, R17, !P5 ;  /* 0x0000001103237207 */ /* 0x000fe20006800000 */
[--C-:B------:R-:W-:Y:S01]  /*1c20*/  IMAD R15, R9, c[0x0][0x188], R37.reuse ;  /* 0x00006200090f7a24 */ /* 0x100fe200078e0225 */
[----:B------:R-:W-:Y:S01]  /*1c30*/  SEL R36, R3, R18, !P5 ;  /* 0x0000001203247207 */ /* 0x000fe20006800000 */
[--C-:B------:R-:W-:Y:S01]  /*1c40*/  IMAD R9, R28, c[0x0][0x184], R37.reuse ;  /* 0x000061001c097a24 */ /* 0x100fe200078e0225 */
[----:B------:R-:W-:Y:S01]  /*1c50*/  SEL R38, R7, RZ, P6 ;  /* 0x000000ff07267207 */ /* 0x000fe20003000000 */
[--C-:B------:R-:W-:Y:S01]  /*1c60*/  IMAD R7, R26, c[0x0][0x184], R37.reuse ;  /* 0x000061001a077a24 */ /* 0x100fe200078e0225 */
[----:B------:R-:W-:Y:S01]  /*1c70*/  SEL R3, R3, R19, !P5 ;  /* 0x0000001303037207 */ /* 0x000fe20006800000 */
[--C-:B------:R-:W-:Y:S01]  /*1c80*/  IMAD R19, R11, c[0x0][0x188], R37.reuse ;  /* 0x000062000b137a24 */ /* 0x100fe200078e0225 */
[----:B------:R-:W-:Y:S01]  /*1c90*/  ISETP.GT.AND P4, PT, R223, 0x17f, PT ;  /* 0x0000017fdf00780c */ /* 0x000fe20003f84270 */
[--C-:B------:R-:W-:Y:S01]  /*1ca0*/  IMAD R11, R30, c[0x0][0x184], R37.reuse ;  /* 0x000061001e0b7a24 */ /* 0x100fe200078e0225 */
[----:B------:R-:W-:Y:S01]  /*1cb0*/  SEL R20, RZ, 0x10, P0 ;  /* 0x00000010ff147807 */ /* 0x000fe20000000000 */
[--C-:B------:R-:W-:Y:S01]  /*1cc0*/  IMAD R13, R6, c[0x0][0x188], R37.reuse ;  /* 0x00006200060d7a24 */ /* 0x100fe200078e0225 */
[----:B------:R-:W-:Y:S01]  /*1cd0*/  IADD3 R2, P6, R5, c[0x0][0x160], RZ ;  /* 0x0000580005027a10 */ /* 0x000fe20007fde0ff */
[--C-:B------:R-:W-:Y:S01]  /*1ce0*/  IMAD R17, R10, c[0x0][0x188], R37.reuse ;  /* 0x000062000a117a24 */ /* 0x100fe200078e0225 */
[----:B------:R-:W-:Y:S01]  /*1cf0*/  SEL R39, R20, RZ, P4 ;  /* 0x000000ff14277207 */ /* 0x000fe20002000000 */
[--C-:B------:R-:W-:Y:S01]  /*1d00*/  IMAD R21, R21, c[0x0][0x188], R37.reuse ;  /* 0x0000620015157a24 */ /* 0x100fe200078e0225 */
[----:B------:R-:W-:Y:S01]  /*1d10*/  IADD3 R4, P5, R7, c[0x0][0x160], RZ ;  /* 0x0000580007047a10 */ /* 0x000fe20007fbe0ff */
[--C-:B------:R-:W-:Y:S01]  /*1d20*/  IMAD R23, R23, c[0x0][0x188], R37.reuse ;  /* 0x0000620017177a24 */ /* 0x100fe200078e0225 */
[----:B------:R-:W-:Y:S01]  /*1d30*/  IADD3 R6, P4, R9, c[0x0][0x160], RZ ;  /* 0x0000580009067a10 */ /* 0x000fe20007f9e0ff */
[----:B------:R-:W-:-:S02]  /*1d40*/  IMAD R25, R25, c[0x0][0x188], R37 ;  /* 0x0000620019197a24 */ /* 0x000fc400078e0225 */
[--C-:B------:R-:W-:Y:S02]  /*1d50*/  IMAD R27, R27, c[0x0][0x188], R37.reuse ;  /* 0x000062001b1b7a24 */ /* 0x100fe400078e0225 */
[--C-:B------:R-:W-:Y:S02]  /*1d60*/  IMAD R29, R29, c[0x0][0x188], R37.reuse ;  /* 0x000062001d1d7a24 */ /* 0x100fe400078e0225 */
[--C-:B------:R-:W-:Y:S02]  /*1d70*/  IMAD R31, R31, c[0x0][0x188], R37.reuse ;  /* 0x000062001f1f7a24 */ /* 0x100fe400078e0225 */
[--C-:B------:R-:W-:Y:S02]  /*1d80*/  IMAD R32, R32, c[0x0][0x188], R37.reuse ;  /* 0x0000620020207a24 */ /* 0x100fe400078e0225 */
[--C-:B------:R-:W-:Y:S02]  /*1d90*/  IMAD R33, R33, c[0x0][0x188], R37.reuse ;  /* 0x0000620021217a24 */ /* 0x100fe400078e0225 */
[----:B------:R-:W-:-:S02]  /*1da0*/  IMAD R34, R34, c[0x0][0x188], R37 ;  /* 0x0000620022227a24 */ /* 0x000fc400078e0225 */
[--C-:B------:R-:W-:Y:S02]  /*1db0*/  IMAD R35, R35, c[0x0][0x188], R37.reuse ;  /* 0x0000620023237a24 */ /* 0x100fe400078e0225 */
[--C-:B------:R-:W-:Y:S02]  /*1dc0*/  IMAD R36, R36, c[0x0][0x188], R37.reuse ;  /* 0x0000620024247a24 */ /* 0x100fe400078e0225 */
[----:B------:R-:W-:Y:S01]  /*1dd0*/  IMAD R37, R3, c[0x0][0x188], R37 ;  /* 0x0000620003257a24 */ /* 0x000fe200078e0225 */
[----:B------:R-:W-:Y:S02]  /*1de0*/  LEA.HI.X.SX32 R3, R5, c[0x0][0x164], 0x1, P6 ;  /* 0x0000590005037a11 */ /* 0x000fe400030f0eff */
[----:B------:R-:W-:Y:S02]  /*1df0*/  IADD3 R8, P6, R11, c[0x0][0x160], RZ ;  /* 0x000058000b087a10 */ /* 0x000fe40007fde0ff */
[----:B------:R-:W-:Y:S01]  /*1e00*/  LEA.HI.X.SX32 R5, R7, c[0x0][0x164], 0x1, P5 ;  /* 0x0000590007057a11 */ /* 0x000fe200028f0eff */
[----:B------:R1:W-:Y:S01]  /*1e10*/  LDGSTS.E.BYPASS.128 [R184], [R2.64], P3 ;  /* 0x0000000002b87fae */ /* 0x0003e20009901c4c */
[----:B------:R-:W-:-:S02]  /*1e20*/  IADD3 R10, P5, R13, c[0x0][0x168], RZ ;  /* 0x00005a000d0a7a10 */ /* 0x000fc40007fbe0ff */
[----:B------:R-:W-:Y:S01]  /*1e30*/  LEA.HI.X.SX32 R7, R9, c[0x0][0x164], 0x1, P4 ;  /* 0x0000590009077a11 */ /* 0x000fe200020f0eff */
[----:B------:R1:W-:Y:S01]  /*1e40*/  LDGSTS.E.BYPASS.128 [R183], [R4.64], P3 ;  /* 0x0000000004b77fae */ /* 0x0003e20009901c4c */
[----:B------:R-:W-:Y:S02]  /*1e50*/  IADD3 R12, P4, R15, c[0x0][0x168], RZ ;  /* 0x00005a000f0c7a10 */ /* 0x000fe40007f9e0ff */
[----:B------:R-:W-:Y:S01]  /*1e60*/  LEA.HI.X.SX32 R9, R11, c[0x0][0x164], 0x1, P6 ;  /* 0x000059000b097a11 */ /* 0x000fe200030f0eff */
[----:B------:R1:W-:Y:S01]  /*1e70*/  LDGSTS.E.BYPASS.128 [R182], [R6.64], P3 ;  /* 0x0000000006b67fae */ /* 0x0003e20009901c4c */
[----:B------:R-:W-:Y:S02]  /*1e80*/  IADD3 R14, P6, R17, c[0x0][0x168], RZ ;  /* 0x00005a00110e7a10 */ /* 0x000fe40007fde0ff */
[----:B------:R-:W-:Y:S01]  /*1e90*/  LEA.HI.X.SX32 R11, R13, c[0x0][0x16c], 0x1, P5 ;  /* 0x00005b000d0b7a11 */ /* 0x000fe200028f0eff */
[----:B------:R1:W-:Y:S01]  /*1ea0*/  LDGSTS.E.BYPASS.128 [R0], [R8.64], P3 ;  /* 0x0000000008007fae */ /* 0x0003e20009901c4c */
[----:B------:R-:W-:-:S02]  /*1eb0*/  IADD3 R16, P5, R19, c[0x0][0x168], RZ ;  /* 0x00005a0013107a10 */ /* 0x000fc40007fbe0ff */
[----:B------:R-:W-:Y:S01]  /*1ec0*/  LEA.HI.X.SX32 R13, R15, c[0x0][0x16c], 0x1, P4 ;  /* 0x00005b000f0d7a11 */ /* 0x000fe200020f0eff */
[----:B------:R-:W0:Y:S01]  /*1ed0*/  LDGDEPBAR ;  /* 0x00000000000079af */ /* 0x000e220000000000 */
[----:B------:R-:W-:Y:S02]  /*1ee0*/  IADD3 R18, P4, R21, c[0x0][0x168], RZ ;  /* 0x00005a0015127a10 */ /* 0x000fe40007f9e0ff */
[----:B------:R-:W-:Y:S01]  /*1ef0*/  LEA.HI.X.SX32 R15, R17, c[0x0][0x16c], 0x1, P6 ;  /* 0x00005b00110f7a11 */ /* 0x000fe200030f0eff */
[----:B------:R1:W-:Y:S01]  /*1f00*/  LDGSTS.E.BYPASS.128 [R184+0x6000], [R10.64], P3 ;  /* 0x060000000ab87fae */ /* 0x0003e20009901c4c */
[----:B------:R-:W-:Y:S02]  /*1f10*/  IADD3 R20, P6, R23, c[0x0][0x168], RZ ;  /* 0x00005a0017147a10 */ /* 0x000fe40007fde0ff */
[----:B------:R-:W-:Y:S01]  /*1f20*/  LEA.HI.X.SX32 R17, R19, c[0x0][0x16c], 0x1, P5 ;  /* 0x00005b0013117a11 */ /* 0x000fe200028f0eff */
[----:B------:R1:W-:Y:S01]  /*1f30*/  LDGSTS.E.BYPASS.128 [R183+0x6000], [R12.64], P3 ;  /* 0x060000000cb77fae */ /* 0x0003e20009901c4c */
[----:B------:R-:W-:-:S02]  /*1f40*/  IADD3 R22, P5, R25, c[0x0][0x168], RZ ;  /* 0x00005a0019167a10 */ /* 0x000fc40007fbe0ff */
[----:B------:R-:W-:Y:S01]  /*1f50*/  LEA.HI.X.SX32 R19, R21, c[0x0][0x16c], 0x1, P4 ;  /* 0x00005b0015137a11 */ /* 0x000fe200020f0eff */
[----:B------:R1:W-:Y:S01]  /*1f60*/  LDGSTS.E.BYPASS.128 [R182+0x6000], [R14.64], P3 ;  /* 0x060000000eb67fae */ /* 0x0003e20009901c4c */
[----:B------:R-:W-:Y:S02]  /*1f70*/  IADD3 R24, P4, R27, c[0x0][0x168], RZ ;  /* 0x00005a001b187a10 */ /* 0x000fe40007f9e0ff */
[----:B------:R-:W-:Y:S01]  /*1f80*/  LEA.HI.X.SX32 R21, R23, c[0x0][0x16c], 0x1, P6 ;  /* 0x00005b0017157a11 */ /* 0x000fe200030f0eff */
[----:B------:R1:W-:Y:S01]  /*1f90*/  LDGSTS.E.BYPASS.128 [R0+0x6000], [R16.64], P3 ;  /* 0x0600000010007fae */ /* 0x0003e20009901c4c */
[----:B------:R-:W-:Y:S02]  /*1fa0*/  IADD3 R26, P6, R29, c[0x0][0x168], RZ ;  /* 0x00005a001d1a7a10 */ /* 0x000fe40007fde0ff */
[----:B------:R-:W-:Y:S01]  /*1fb0*/  LEA.HI.X.SX32 R23, R25, c[0x0][0x16c], 0x1, P5 ;  /* 0x00005b0019177a11 */ /* 0x000fe200028f0eff */
[----:B------:R1:W-:Y:S01]  /*1fc0*/  LDGSTS.E.BYPASS.128 [R221+0x6000], [R18.64], P3 ;  /* 0x0600000012dd7fae */ /* 0x0003e20009901c4c */
[----:B------:R-:W-:-:S02]  /*1fd0*/  LEA.HI.X.SX32 R25, R27, c[0x0][0x16c], 0x1, P4 ;  /* 0x00005b001b197a11 */ /* 0x000fc400020f0eff */
[----:B------:R-:W-:Y:S01]  /*1fe0*/  LEA.HI.X.SX32 R27, R29, c[0x0][0x16c], 0x1, P6 ;  /* 0x00005b001d1b7a11 */ /* 0x000fe200030f0eff */
[----:B------:R1:W-:Y:S01]  /*1ff0*/  LDGSTS.E.BYPASS.128 [R220+0x6000], [R20.64], P3 ;  /* 0x0600000014dc7fae */ /* 0x0003e20009901c4c */
[----:B------:R-:W-:Y:S02]  /*2000*/  IADD3 R40, P6, R33, c[0x0][0x168], RZ ;  /* 0x00005a0021287a10 */ /* 0x000fe40007fde0ff */
[----:B------:R-:W-:Y:S01]  /*2010*/  IADD3 R28, P5, R31, c[0x0][0x168], RZ ;  /* 0x00005a001f1c7a10 */ /* 0x000fe20007fbe0ff */
        /* <DEDUP_REMOVED lines=10> */
[----:B------:R-:W-:Y:S01]  /*20c0*/  IADD3 R44, P4, R35, c[0x0][0x168], RZ ;  /* 0x00005a00232c7a10 */ /* 0x000fe20007f9e0ff */
[----:B------:R-:W-:Y:S01]  /*20d0*/  CS2R R32, SRZ ;  /* 0x0000000000207805 */ /* 0x000fe2000001ff00 */
[----:B------:R-:W-:Y:S01]  /*20e0*/  LEA.HI.X.SX32 R47, R36, c[0x0][0x16c], 0x1, P6 ;  /* 0x00005b00242f7a11 */ /* 0x000fe200030f0eff */
[----:B------:R1:W-:Y:S01]  /*20f0*/  LDGSTS.E.BYPASS.128 [R215+0x6000], [R30.64], P3 ;  /* 0x060000001ed77fae */ /* 0x0003e20009901c4c */
[----:B------:R-:W-:-:S02]  /*2100*/  IADD3 R48, P6, R37, c[0x0][0x168], RZ ;  /* 0x00005a0025307a10 */ /* 0x000fc40007fde0ff */
[----:B------:R-:W-:Y:S01]  /*2110*/  LEA.HI.X.SX32 R43, R34, c[0x0][0x16c], 0x1, P5 ;  /* 0x00005b00222b7a11 */ /* 0x000fe200028f0eff */
[----:B------:R1:W-:Y:S01]  /*2120*/  LDGSTS.E.BYPASS.128 [R214+0x6000], [R40.64], P3 ;  /* 0x0600000028d67fae */ /* 0x0003e20009901c4c */
[----:B------:R-:W-:Y:S02]  /*2130*/  LEA.HI.X.SX32 R45, R35, c[0x0][0x16c], 0x1, P4 ;  /* 0x00005b00232d7a11 */ /* 0x000fe400020f0eff */
[----:B------:R-:W-:Y:S01]  /*2140*/  LEA.HI.X.SX32 R49, R37, c[0x0][0x16c], 0x1, P6 ;  /* 0x00005b0025317a11 */ /* 0x000fe200030f0eff */
[----:B------:R1:W-:Y:S01]  /*2150*/  LDGSTS.E.BYPASS.128 [R213+0x6000], [R42.64], P3 ;  /* 0x060000002ad57fae */ /* 0x0003e20009901c4c */
[----:B------:R-:W-:Y:S01]  /*2160*/  ISETP.NE.U32.AND P5, PT, R38, RZ, PT ;  /* 0x000000ff2600720c */ /* 0x000fe20003fa5070 */
[----:B------:R-:W-:Y:S01]  /*2170*/  CS2R R36, SRZ ;  /* 0x0000000000247805 */ /* 0x000fe2000001ff00 */
[----:B------:R-:W-:Y:S01]  /*2180*/  ISETP.NE.U32.AND P4, PT, R39, RZ, PT ;  /* 0x000000ff2700720c */ /* 0x000fe20003f85070 */
[----:B------:R1:W-:Y:S01]  /*2190*/  LDGSTS.E.BYPASS.128 [R212+0x6000], [R44.64], P3 ;  /* 0x060000002cd47fae */ /* 0x0003e20009901c4c */
[----:B------:R-:W-:Y:S01]  /*21a0*/  CS2R R38, SRZ ;  /* 0x0000000000267805 */ /* 0x000fe2000001ff00 */
[----:B------:R-:W-:-:S02]  /*21b0*/  CS2R R34, SRZ ;  /* 0x0000000000227805 */ /* 0x000fc4000001ff00 */
[----:B------:R1:W-:Y:S04]  /*21c0*/  LDGSTS.E.BYPASS.128 [R199+0x6000], [R46.64], P3 ;  /* 0x060000002ec77fae */ /* 0x0003e80009901c4c */
[----:B------:R1:W-:Y:S01]  /*21d0*/  LDGSTS.E.BYPASS.128 [R198+0x6000], [R48.64], P3 ;  /* 0x0600000030c67fae */ /* 0x0003e20009901c4c */
[----:B------:R-:W-:-:S03]  /*21e0*/  ISETP.GE.AND P3, PT, R223, 0x80, PT ;  /* 0x00000080df00780c */ /* 0x000fc60003f66270 */
[----:B------:R-:W0:Y:S04]  /*21f0*/  LDGDEPBAR ;  /* 0x00000000000079af */ /* 0x000e280000000000 */
[----:B------:R-:W-:Y:S06]  /*2200*/  BAR.SYNC.DEFER_BLOCKING 0x0 ;  /* 0x0000000000007b1d */ /* 0x000fec0000010000 */
[----:B------:R-:W-:Y:S01]  /*2210*/  @!PT LDS RZ, [RZ] ;  /* 0x00000000fffff984 */ /* 0x000fe20000000800 */
[----:B------:R-:W-:Y:S01]  /*2220*/  @!PT LDS RZ, [RZ] ;  /* 0x00000000fffff984 */ /* 0x000fe20000000800 */
[----:B------:R-:W-:Y:S01]  /*2230*/  @!PT LDS RZ, [RZ] ;  /* 0x00000000fffff984 */ /* 0x000fe20000000800 */
[----:B------:R1:W-:Y:S04]  /*2240*/  LDGSTS.E.BYPASS.128 [R184+0x2000], [R2.64+0x80], P5 ;  /* 0x0200008002b87fae */ /* 0x0003e8000a901c4c */
[----:B------:R1:W-:Y:S04]  /*2250*/  LDGSTS.E.BYPASS.128 [R183+0x2000], [R4.64+0x80], P5 ;  /* 0x0200008004b77fae */ /* 0x0003e8000a901c4c */
[----:B------:R1:W-:Y:S04]  /*2260*/  LDGSTS.E.BYPASS.128 [R182+0x2000], [R6.64+0x80], P5 ;  /* 0x0200008006b67fae */ /* 0x0003e8000a901c4c */
[----:B------:R1:W-:Y:S04]  /*2270*/  LDGSTS.E.BYPASS.128 [R0+0x2000], [R8.64+0x80], P5 ;  /* 0x0200008008007fae */ /* 0x0003e8000a901c4c */
[----:B------:R-:W0:Y:S04]  /*2280*/  LDGDEPBAR ;  /* 0x00000000000079af */ /* 0x000e280000000000 */
[----:B------:R1:W-:Y:S04]  /*2290*/  LDGSTS.E.BYPASS.128 [R184+0xe000], [R10.64+0x80], P5 ;  /* 0x0e0000800ab87fae */ /* 0x0003e8000a901c4c */
        /* <DEDUP_REMOVED lines=41> */
[----:B------:R-:W0:Y:S01]  /*2530*/  LDGDEPBAR ;  /* 0x00000000000079af */ /* 0x000e220000000000 */
[----:B------:R-:W-:-:S04]  /*2540*/  DEPBAR.LE SB0, 0x4 ;  /* 0x000081000000791a */ /* 0x000fc80000000000 */
[----:B------:R-:W-:Y:S06]  /*2550*/  BAR.SYNC.DEFER_BLOCKING 0x0 ;  /* 0x0000000000007b1d */ /* 0x000fec0000010000 */
[----:B------:R-:W-:Y:S05]  /*2560*/  @!P3 BRA `(.L_x_0) ;  /* 0x000077200000b947 */ /* 0x000fea0003800000 */
[----:B-1----:R-:W-:Y:S01]  /*2570*/  IMAD.SHL.U32 R35, R57, 0x8, RZ ;  /* 0x0000000839237824 */ /* 0x002fe200078e00ff */
[----:B------:R-:W-:Y:S01]  /*2580*/  SHF.R.U32.HI R33, RZ, 0x4, R55 ;  /* 0x00000004ff217819 */ /* 0x000fe20000011637 */
[----:B------:R-:W-:Y:S01]  /*2590*/  IMAD.SHL.U32 R34, R54, 0x80, RZ ;  /* 0x0000008036227824 */ /* 0x000fe200078e00ff */
[----:B------:R-:W-:Y:S01]  /*25a0*/  SHF.R.S32.HI R32, RZ, 0x1f, R223 ;  /* 0x0000001fff207819 */ /* 0x000fe200000114df */
[----:B------:R-:W-:Y:S01]  /*25b0*/  IMAD.MOV.U32 R222, RZ, RZ, 0x2 ;  /* 0x00000002ffde7424 */ /* 0x000fe200078e00ff */
[----:B------:R-:W-:Y:S01]  /*25c0*/  LOP3.LUT R38, R35, 0x18, RZ, 0xc0, !PT ;  /* 0x0000001823267812 */ /* 0x000fe200078ec0ff */
[----:B------:R-:W-:Y:S01]  /*25d0*/  CS2R R124, SRZ ;  /* 0x00000000007c7805 */ /* 0x000fe2000001ff00 */
[C---:B------:R-:W-:Y:S01]  /*25e0*/  IADD3 R35, R33.reuse, 0x2, RZ ;  /* 0x0000000221237810 */ /* 0x040fe20007ffe0ff */
[----:B------:R-:W-:Y:S01]  /*25f0*/  CS2R R126, SRZ ;  /* 0x00000000007e7805 */ /* 0x000fe2000001ff00 */
[C---:B------:R-:W-:Y:S01]  /*2600*/  IADD3 R36, R33.reuse, 0x4, RZ ;  /* 0x0000000421247810 */ /* 0x040fe20007ffe0ff */
[C---:B------:R-:W-:Y:S01]  /*2610*/  IMAD R39, R33.reuse, 0x20, R38 ;  /* 0x0000002021277824 */ /* 0x040fe200078e0226 */
[C---:B------:R-:W-:Y:S01]  /*2620*/  IADD3 R37, R33.reuse, 0x6, RZ ;  /* 0x0000000621257810 */ /* 0x040fe20007ffe0ff */
[----:B------:R-:W-:Y:S01]  /*2630*/  CS2R R132, SRZ ;  /* 0x0000000000847805 */ /* 0x000fe2000001ff00 */
[----:B------:R-:W-:Y:S01]  /*2640*/  LEA.HI R223, R32, R223, RZ, 0x7 ;  /* 0x000000df20df7211 */ /* 0x000fe200078f38ff */
[----:B------:R-:W-:Y:S01]  /*2650*/  CS2R R134, SRZ ;  /* 0x0000000000867805 */ /* 0x000fe2000001ff00 */
[----:B------:R-:W-:Y:S01]  /*2660*/  LOP3.LUT R34, R34, 0x780, RZ, 0xc0, !PT ;  /* 0x0000078022227812 */ /* 0x000fe200078ec0ff */
[----:B------:R-:W-:Y:S01]  /*2670*/  CS2R R140, SRZ ;  /* 0x00000000008c7805 */ /* 0x000fe2000001ff00 */
[--C-:B------:R-:W-:Y:S01]  /*2680*/  LOP3.LUT R197, R33, 0x7, R54.reuse, 0x78, !PT ;  /* 0x0000000721c57812 */ /* 0x100fe200078e7836 */
[----:B------:R-:W-:Y:S01]  /*2690*/  CS2R R142, SRZ ;  /* 0x00000000008e7805 */ /* 0x000fe2000001ff00 */
[--C-:B------:R-:W-:Y:S01]  /*26a0*/  LOP3.LUT R35, R35, 0x7, R54.reuse, 0x78, !PT ;  /* 0x0000000723237812 */ /* 0x100fe200078e7836 */
[----:B------:R-:W-:Y:S01]  /*26b0*/  CS2R R148, SRZ ;  /* 0x0000000000947805 */ /* 0x000fe2000001ff00 */
[----:B------:R-:W-:Y:S01]  /*26c0*/  LOP3.LUT R195, R36, 0x7, R54, 0x78, !PT ;  /* 0x0000000724c37812 */ /* 0x000fe200078e7836 */
[----:B------:R-:W-:Y:S01]  /*26d0*/  IMAD R197, R197, 0x10, R34 ;  /* 0x00000010c5c57824 */ /* 0x000fe200078e0222 */
[----:B------:R-:W-:Y:S01]  /*26e0*/  LOP3.LUT R37, R37, 0x7, R54, 0x78, !PT ;  /* 0x0000000725257812 */ /* 0x000fe200078e7836 */
[--C-:B------:R-:W-:Y:S01]  /*26f0*/  IMAD R196, R35, 0x10, R34.reuse ;  /* 0x0000001023c47824 */ /* 0x100fe200078e0222 */
[----:B------:R-:W-:Y:S01]  /*2700*/  LOP3.LUT R32, R54, 0x7, RZ, 0xc0, !PT ;  /* 0x0000000736207812 */ /* 0x000fe200078ec0ff */
[--C-:B------:R-:W-:Y:S01]  /*2710*/  IMAD R195, R195, 0x10, R34.reuse ;  /* 0x00000010c3c37824 */ /* 0x100fe200078e0222 */
[----:B------:R-:W-:Y:S01]  /*2720*/  LOP3.LUT R51, R51, 0x1, RZ, 0xc0, !PT ;  /* 0x0000000133337812 */ /* 0x000fe200078ec0ff */
[----:B------:R-:W-:Y:S01]  /*2730*/  IMAD R194, R37, 0x10, R34 ;  /* 0x0000001025c27824 */ /* 0x000fe200078e0222 */
[----:B------:R-:W-:Y:S01]  /*2740*/  F2FP.PACK_AB.RZ R36, RZ, RZ ;  /* 0x000000ffff24723e */ /* 0x000fe200000180ff */
[----:B------:R-:W-:Y:S01]  /*2750*/  IMAD.IADD R32, R32, 0x1, R39 ;  /* 0x0000000120207824 */ /* 0x000fe200078e0227 */
[C---:B------:R-:W-:Y:S01]  /*2760*/  LOP3.LUT R33, R51.reuse, 0x2, RZ, 0xfc, !PT ;  /* 0x0000000233217812 */ /* 0x040fe200078efcff */
[----:B------:R-:W-:Y:S01]  /*2770*/  CS2R R150, SRZ ;  /* 0x0000000000967805 */ /* 0x000fe2000001ff00 */
[C---:B------:R-:W-:Y:S01]  /*2780*/  LOP3.LUT R34, R51.reuse, 0x4, RZ, 0xfc, !PT ;  /* 0x0000000433227812 */ /* 0x040fe200078efcff */
[----:B------:R-:W-:Y:S01]  /*2790*/  IMAD.SHL.U32 R32, R32, 0x80, RZ ;  /* 0x0000008020207824 */ /* 0x000fe200078e00ff */
        /* <DEDUP_REMOVED lines=10> */
[----:B------:R-:W-:Y:S01]  /*2840*/  IADD3 R34, P3, R48, 0x180, RZ ;  /* 0x0000018030227810 */ /* 0x000fe20007f7e0ff */
[--C-:B------:R-:W-:Y:S01]  /*2850*/  IMAD R193, R193, 0x10, R32.reuse ;  /* 0x00000010c1c17824 */ /* 0x100fe200078e0220 */
[----:B------:R-:W-:Y:S01]  /*2860*/  IADD3 R33, P4, R46, 0x180, RZ ;  /* 0x000001802e217810 */ /* 0x000fe20007f9e0ff */
[----:B------:R-:W-:Y:S01]  /*2870*/  IMAD R186, R35, 0x10, R32 ;  /* 0x0000001023ba7824 */ /* 0x000fe200078e0220 */
[----:B------:R-:W-:Y:S01]  /*2880*/  IADD3 R32, P5, R44, 0x180, RZ ;  /* 0x000001802c207810 */ /* 0x000fe20007fbe0ff */
[----:B------:R1:W-:Y:S01]  /*2890*/  STL [R1+0x2c], R34 ;  /* 0x00002c2201007387 */ /* 0x0003e20000100800 */
[----:B------:R-:W-:Y:S01]  /*28a0*/  PRMT R112, R36, 0x5410, R36 ;  /* 0x0000541024707816 */ /* 0x000fe20000000024 */
[----:B------:R-:W-:Y:S01]  /*28b0*/  CS2R R162, SRZ ;  /* 0x0000000000a27805 */ /* 0x000fe2000001ff00 */
[----:B------:R-:W-:Y:S01]  /*28c0*/  SHF.R.S32.HI R223, RZ, 0x7, R223 ;  /* 0x00000007ffdf7819 */ /* 0x000fe200000114df */
[----:B------:R2:W-:Y:S01]  /*28d0*/  STL [R1+0x24], R33 ;  /* 0x0000242101007387 */ /* 0x0005e20000100800 */
[----:B------:R-:W-:Y:S01]  /*28e0*/  LOP3.LUT R112, R112, 0xfffefffe, RZ, 0xc0, !PT ;  /* 0xfffefffe70707812 */ /* 0x000fe200078ec0ff */
[----:B------:R-:W-:Y:S01]  /*28f0*/  CS2R R104, SRZ ;  /* 0x0000000000687805 */ /* 0x000fe2000001ff00 */
[----:B------:R-:W-:Y:S01]  /*2900*/  PLOP3.LUT P1, PT, P1, PT, PT, 0x8, 0x0 ;  /* 0x000000000000781c */ /* 0x000fe20000f2e170 */
[----:B------:R3:W-:Y:S01]  /*2910*/  STL [R1+0x1c], R32 ;  /* 0x00001c2001007387 */ /* 0x0007e20000100800 */
[----:B------:R-:W-:Y:S01]  /*2920*/  IADD3 R112, R112, 0x800080, RZ ;  /* 0x0080008070707810 */ /* 0x000fe20007ffe0ff */
[----:B------:R-:W-:Y:S01]  /*2930*/  CS2R R106, SRZ ;  /* 0x00000000006a7805 */ /* 0x000fe2000001ff00 */
[----:B-1----:R-:W-:Y:S01]  /*2940*/  IADD3 R34, P6, R42, 0x180, RZ ;  /* 0x000001802a227810 */ /* 0x002fe20007fde0ff */
[----:B------:R-:W-:Y:S01]  /*2950*/  CS2R R100, SRZ ;  /* 0x0000000000647805 */ /* 0x000fe2000001ff00 */
[----:B------:R-:W-:Y:S01]  /*2960*/  PLOP3.LUT P0, PT, P0, PT, PT, 0x8, 0x0 ;  /* 0x000000000000781c */ /* 0x000fe2000070e170 */
[----:B--2---:R-:W-:Y:S01]  /*2970*/  IMAD.X R33, RZ, RZ, R49, P3 ;  /* 0x000000ffff217224 */ /* 0x004fe200018e0631 */
[----:B------:R-:W-:Y:S01]  /*2980*/  PLOP3.LUT P2, PT, P2, PT, PT, 0x8, 0x0 ;  /* 0x000000000000781c */ /* 0x000fe2000174e170 */
[----:B------:R1:W-:Y:S01]  /*2990*/  STL [R1+0x14], R34 ;  /* 0x0000142201007387 */ /* 0x0003e20000100800 */
[----:B------:R-:W-:Y:S01]  /*29a0*/  CS2R R102, SRZ ;  /* 0x0000000000667805 */ /* 0x000fe2000001ff00 */
[----:B---3--:R-:W-:Y:S01]  /*29b0*/  IADD3 R32, P3, R40, 0x180, RZ ;  /* 0x0000018028207810 */ /* 0x008fe20007f7e0ff */
[----:B------:R-:W-:Y:S01]  /*29c0*/  CS2R R96, SRZ ;  /* 0x0000000000607805 */ /* 0x000fe2000001ff00 */
[----:B------:R2:W-:Y:S01]  /*29d0*/  STL [R1+0x28], R33 ;  /* 0x0000282101007387 */ /* 0x0005e20000100800 */
[----:B------:R-:W-:Y:S01]  /*29e0*/  CS2R R98, SRZ ;  /* 0x0000000000627805 */ /* 0x000fe2000001ff00 */
[----:B------:R-:W-:Y:S01]  /*29f0*/  CS2R R92, SRZ ;  /* 0x00000000005c7805 */ /* 0x000fe2000001ff00 */
[----:B------:R-:W-:Y:S01]  /*2a00*/  CS2R R94, SRZ ;  /* 0x00000000005e7805 */ /* 0x000fe2000001ff00 */
[----:B------:R3:W-:Y:S01]  /*2a10*/  STL [R1+0xc], R32 ;  /* 0x00000c2001007387 */ /* 0x0007e20000100800 */
[----:B------:R-:W-:Y:S01]  /*2a20*/  CS2R R88, SRZ ;  /* 0x0000000000587805 */ /* 0x000fe2000001ff00 */
[----:B-1----:R-:W-:Y:S01]  /*2a30*/  IMAD.X R34, RZ, RZ, R47, P4 ;  /* 0x000000ffff227224 */ /* 0x002fe200020e062f */
[----:B------:R-:W-:Y:S01]  /*2a40*/  CS2R R90, SRZ ;  /* 0x00000000005a7805 */ /* 0x000fe2000001ff00 */
[----:B------:R-:W-:Y:S01]  /*2a50*/  CS2R R84, SRZ ;  /* 0x0000000000547805 */ /* 0x000fe2000001ff00 */
[----:B------:R-:W-:Y:S01]  /*2a60*/  CS2R R86, SRZ ;  /* 0x0000000000567805 */ /* 0x000fe2000001ff00 */
[----:B--2---:R-:W-:Y:S01]  /*2a70*/  IADD3 R33, P4, R30, 0x180, RZ ;  /* 0x000001801e217810 */ /* 0x004fe20007f9e0ff */
[----:B------:R-:W-:Y:S01]  /*2a80*/  STL [R1+0x20], R34 ;  /* 0x0000202201007387 */ /* 0x000fe20000100800 */
[----:B------:R-:W-:Y:S01]  /*2a90*/  CS2R R80, SRZ ;  /* 0x0000000000507805 */ /* 0x000fe2000001ff00 */
[----:B------:R-:W-:Y:S01]  /*2aa0*/  CS2R R82, SRZ ;  /* 0x0000000000527805 */ /* 0x000fe2000001ff00 */
[----:B---3--:R-:W-:Y:S01]  /*2ab0*/  IMAD.X R32, RZ, RZ, R45, P5 ;  /* 0x000000ffff207224 */ /* 0x008fe200028e062d */
[----:B------:R1:W-:Y:S01]  /*2ac0*/  STL [R1+0x4], R33 ;  /* 0x0000042101007387 */ /* 0x0003e20000100800 */
[----:B------:R-:W-:Y:S01]  /*2ad0*/  IMAD.X R30, RZ, RZ, R31, P4 ;  /* 0x000000ffff1e7224 */ /* 0x000fe200020e061f */
[----:B------:R-:W-:Y:S01]  /*2ae0*/  IADD3 R252, P5, R28, 0x180, RZ ;  /* 0x000001801cfc7810 */ /* 0x000fe20007fbe0ff */
[----:B------:R-:W-:Y:S01]  /*2af0*/  CS2R R76, SRZ ;  /* 0x00000000004c7805 */ /* 0x000fe2000001ff00 */
[----:B------:R2:W-:Y:S01]  /*2b00*/  STL [R1+0x18], R32 ;  /* 0x0000182001007387 */ /* 0x0005e20000100800 */
[----:B------:R-:W-:Y:S01]  /*2b10*/  IADD3 R246, P4, R22, 0x180, RZ ;  /* 0x0000018016f67810 */ /* 0x000fe20007f9e0ff */
[----:B------:R-:W-:Y:S01]  /*2b20*/  CS2R R78, SRZ ;  /* 0x00000000004e7805 */ /* 0x000fe2000001ff00 */
[----:B------:R-:W-:Y:S01]  /*2b30*/  IMAD.X R251, RZ, RZ, R29, P5 ;  /* 0x000000fffffb7224 */ /* 0x000fe200028e061d */
[----:B------:R-:W-:Y:S01]  /*2b40*/  IADD3 R244, P5, R20, 0x180, RZ ;  /* 0x0000018014f47810 */ /* 0x000fe20007fbe0ff */
[----:B------:R-:W-:Y:S01]  /*2b50*/  CS2R R72, SRZ ;  /* 0x0000000000487805 */ /* 0x000fe2000001ff00 */
[----:B-1----:R-:W-:Y:S01]  /*2b60*/  IMAD.X R33, RZ, RZ, R43, P6 ;  /* 0x000000ffff217224 */ /* 0x002fe200030e062b */
[----:B------:R-:W-:Y:S01]  /*2b70*/  IADD3 R250, P6, R26, 0x180, RZ ;  /* 0x000001801afa7810 */ /* 0x000fe20007fde0ff */
[----:B------:R-:W-:Y:S01]  /*2b80*/  IMAD.X R245, RZ, RZ, R23, P4 ;  /* 0x000000fffff57224 */ /* 0x000fe200020e0617 */
[----:B------:R-:W-:Y:S01]  /*2b90*/  IADD3 R238, P4, R14, 0x180, RZ ;  /* 0x000001800eee7810 */ /* 0x000fe20007f9e0ff */
[----:B--2---:R-:W-:Y:S01]  /*2ba0*/  IMAD.X R32, RZ, RZ, R41, P3 ;  /* 0x000000ffff207224 */ /* 0x004fe200018e0629 */
[----:B------:R-:W-:Y:S01]  /*2bb0*/  STL [R1+0x10], R33 ;  /* 0x0000102101007387 */ /* 0x000fe20000100800 */
[----:B------:R-:W-:Y:S01]  /*2bc0*/  IMAD.X R249, RZ, RZ, R27, P6 ;  /* 0x000000fffff97224 */ /* 0x000fe200030e061b */
[----:B------:R-:W-:Y:S01]  /*2bd0*/  IADD3 R248, P3, R24, 0x180, RZ ;  /* 0x0000018018f87810 */ /* 0x000fe20007f7e0ff */
[----:B------:R-:W-:Y:S01]  /*2be0*/  IMAD.X R243, RZ, RZ, R21, P5 ;  /* 0x000000fffff37224 */ /* 0x000fe200028e0615 */
[----:B------:R1:W-:Y:S01]  /*2bf0*/  STL [R1+0x8], R32 ;  /* 0x0000082001007387 */ /* 0x0003e20000100800 */
[----:B------:R-:W-:Y:S01]  /*2c00*/  IADD3 R242, P6, R18, 0x180, RZ ;  /* 0x0000018012f27810 */ /* 0x000fe20007fde0ff */
[----:B------:R-:W-:Y:S01]  /*2c10*/  IMAD.X R237, RZ, RZ, R15, P4 ;  /* 0x000000ffffed7224 */ /* 0x000fe200020e060f */
[----:B------:R-:W-:Y:S01]  /*2c20*/  IADD3 R236, P5, R12, 0x180, RZ ;  /* 0x000001800cec7810 */ /* 0x000fe20007fbe0ff */
[----:B------:R2:W-:Y:S01]  /*2c30*/  STL [R1], R30 ;  /* 0x0000001e01007387 */ /* 0x0005e20000100800 */
[----:B------:R-:W-:Y:S01]  /*2c40*/  IMAD.X R247, RZ, RZ, R25, P3 ;  /* 0x000000fffff77224 */ /* 0x000fe200018e0619 */
[----:B------:R-:W-:Y:S01]  /*2c50*/  IADD3 R240, P3, R16, 0x180, RZ ;  /* 0x0000018010f07810 */ /* 0x000fe20007f7e0ff */
        /* <DEDUP_REMOVED lines=8> */
[----:B------:R-:W-:Y:S01]  /*2ce0*/  CS2R R16, SRZ ;  /* 0x0000000000107805 */ /* 0x000fe2000001ff00 */
[----:B------:R-:W-:Y:S01]  /*2cf0*/  IADD3 R226, P6, R2, 0x180, RZ ;  /* 0x0000018002e27810 */ /* 0x000fe20007fde0ff */
[----:B------:R-:W-:Y:S01]  /*2d00*/  CS2R R18, SRZ ;  /* 0x0000000000127805 */ /* 0x000fe2000001ff00 */
        /* <DEDUP_REMOVED lines=25> */
[----:B-1----:R-:W-:Y:S01]  /*2ea0*/  CS2R R32, SRZ ;  /* 0x0000000000207805 */ /* 0x002fe2000001ff00 */
[----:B------:R-:W-:Y:S01]  /*2eb0*/  CS2R R34, SRZ ;  /* 0x0000000000227805 */ /* 0x000fe2000001ff00 */
[----:B------:R-:W-:Y:S01]  /*2ec0*/  CS2R R36, SRZ ;  /* 0x0000000000247805 */ /* 0x000fe2000001ff00 */
[----:B------:R-:W-:Y:S01]  /*2ed0*/  CS2R R38, SRZ ;  /* 0x0000000000267805 */ /* 0x000fe2000001ff00 */
[----:B------:R-:W-:Y:S01]  /*2ee0*/  CS2R R116, SRZ ;  /* 0x0000000000747805 */ /* 0x000fe2000001ff00 */
[----:B------:R-:W-:Y:S01]  /*2ef0*/  CS2R R118, SRZ ;  /* 0x0000000000767805 */ /* 0x000fe2000001ff00 */
[----:B------:R-:W-:Y:S01]  /*2f00*/  CS2R R108, SRZ ;  /* 0x00000000006c7805 */ /* 0x000fe2000001ff00 */
[----:B------:R-:W-:Y:S01]  /*2f10*/  CS2R R110, SRZ ;  /* 0x00000000006e7805 */ /* 0x000fe2000001ff00 */
[----:B------:R-:W-:Y:S01]  /*2f20*/  IMAD.X R231, RZ, RZ, R9, P3 ;  /* 0x000000ffffe77224 */ /* 0x000fe200018e0609 */
[----:B------:R-:W-:Y:S01]  /*2f30*/  IADD3 R2, R223, -0x3, RZ ;  /* 0xfffffffddf027810 */ /* 0x000fe20007ffe0ff */
[----:B------:R-:W-:Y:S01]  /*2f40*/  IMAD.X R229, RZ, RZ, R7, P4 ;  /* 0x000000ffffe57224 */ /* 0x000fe200020e0607 */
[----:B------:R-:W-:Y:S01]  /*2f50*/  PRMT R185, R112, 0x7531, R112 ;  /* 0x0000753170b97816 */ /* 0x000fe20000000070 */
[----:B------:R-:W-:Y:S01]  /*2f60*/  IMAD.X R227, RZ, RZ, R5, P5 ;  /* 0x000000ffffe37224 */ /* 0x000fe200028e0605 */
[----:B------:R-:W-:Y:S01]  /*2f70*/  UIADD3 UR9, UR9, -0x180, URZ ;  /* 0xfffffe8009097890 */ /* 0x000fe2000fffe03f */
[----:B------:R-:W-:Y:S01]  /*2f80*/  IMAD.X R225, RZ, RZ, R3, P6 ;  /* 0x000000ffffe17224 */ /* 0x000fe200030e0603 */
[----:B------:R-:W-:-:S02]  /*2f90*/  UMOV UR4, URZ ;  /* 0x0000003f00047c82 */ /* 0x000fc40008000000 */
[----:B------:R-:W-:Y:S02]  /*2fa0*/  UMOV UR7, URZ ;  /* 0x0000003f00077c82 */ /* 0x000fe40008000000 */
[----:B------:R-:W-:Y:S02]  /*2fb0*/  UMOV UR8, URZ ;  /* 0x0000003f00087c82 */ /* 0x000fe40008000000 */
[----:B------:R-:W-:Y:S02]  /*2fc0*/  UMOV UR10, 0x6000 ;  /* 0x00006000000a7882 */ /* 0x000fe40000000000 */
[----:B------:R-:W-:Y:S02]  /*2fd0*/  UMOV UR5, URZ ;  /* 0x0000003f00057c82 */ /* 0x000fe40008000000 */
[----:B--2---:R-:W-:Y:S02]  /*2fe0*/  UMOV UR6, URZ ;  /* 0x0000003f00067c82 */ /* 0x004fe40008000000 */
.L_x_2:
[----:B------:R-:W1:Y:S01]  /*2ff0*/  LDS.128 R4, [R184+UR5] ;  /* 0x00000005b8047984 */ /* 0x000e620008000c00 */
[C---:B------:R-:W-:Y:S02]  /*3000*/  PRMT R2, R185.reuse, 0x7770, RZ ;  /* 0x00007770b9027816 */ /* 0x040fe400000000ff */
[C---:B------:R-:W-:Y:S01]  /*3010*/  PRMT R3, R185.reuse, 0x7771, RZ ;  /* 0x00007771b9037816 */ /* 0x040fe200000000ff */
[----:B------:R-:W2:Y:S01]  /*3020*/  LDS.128 R8, [R183+UR5] ;  /* 0x00000005b7087984 */ /* 0x000ea20008000c00 */
[----:B------:R-:W-:-:S02]  /*3030*/  PRMT R180, R185, 0x7772, RZ ;  /* 0x00007772b9b47816 */ /* 0x000fc400000000ff */
[----:B------:R-:W-:Y:S02]  /*3040*/  PRMT R181, R185, 0x7773, RZ ;  /* 0x00007773b9b57816 */ /* 0x000fe400000000ff */
[C---:B-1----:R-:W-:Y:S02]  /*3050*/  PRMT R13, R7.reuse, 0x7770, RZ ;  /* 0x00007770070d7816 */ /* 0x042fe400000000ff */
[C---:B------:R-:W-:Y:S02]  /*3060*/  PRMT R14, R7.reuse, 0x7771, RZ ;  /* 0x00007771070e7816 */ /* 0x040fe400000000ff */
[C---:B------:R-:W-:Y:S02]  /*3070*/  PRMT R15, R7.reuse, 0x7772, RZ ;  /* 0x00007772070f7816 */ /* 0x040fe400000000ff */
[----:B------:R-:W-:Y:S02]  /*3080*/  PRMT R12, R7, 0x7773, RZ ;  /* 0x00007773070c7816 */ /* 0x000fe400000000ff */
[----:B------:R-:W-:-:S02]  /*3090*/  PRMT R23, R4, 0x7770, RZ ;  /* 0x0000777004177816 */ /* 0x000fc400000000ff */
[----:B------:R-:W-:Y:S02]  /*30a0*/  PRMT R27, R5, 0x7770, RZ ;  /* 0x00007770051b7816 */ /* 0x000fe400000000ff */
[C---:B------:R-:W-:Y:S02]  /*30b0*/  PRMT R7, R6.reuse, 0x7770, RZ ;  /* 0x0000777006077816 */ /* 0x040fe400000000ff */
[C---:B------:R-:W-:Y:S02]  /*30c0*/  PRMT R20, R6.reuse, 0x7771, RZ ;  /* 0x0000777106147816 */ /* 0x040fe400000000ff */
[C---:B------:R-:W-:Y:S02]  /*30d0*/  PRMT R21, R6.reuse, 0x7772, RZ ;  /* 0x0000777206157816 */ /* 0x040fe400000000ff */
[----:B------:R-:W-:Y:S02]  /*30e0*/  PRMT R26, R6, 0x7773, RZ ;  /* 0x00007773061a7816 */ /* 0x000fe400000000ff */
[----:B------:R-:W-:-:S02]  /*30f0*/  PRMT R6, R4, 0x7771, RZ ;  /* 0x0000777104067816 */ /* 0x000fc400000000ff */
[C---:B------:R-:W-:Y:S02]  /*3100*/  PRMT R25, R4.reuse, 0x7772, RZ ;  /* 0x0000777204197816 */ /* 0x040fe400000000ff */
[----:B------:R-:W-:Y:S02]  /*3110*/  PRMT R30, R4, 0x7773, RZ ;  /* 0x00007773041e7816 */ /* 0x000fe400000000ff */
[----:B------:R-:W-:Y:S02]  /*3120*/  PRMT R4, R5, 0x7771, RZ ;  /* 0x0000777105047816 */ /* 0x000fe400000000ff */
[-C--:B------:R-:W-:Y:S02]  /*3130*/  SEL R23, R23, R2.reuse, P2 ;  /* 0x0000000217177207 */ /* 0x080fe40001000000 */
[-C--:B------:R-:W-:Y:S02]  /*3140*/  SEL R27, R27, R2.reuse, P2 ;  /* 0x000000021b1b7207 */ /* 0x080fe40001000000 */
[----:B------:R-:W-:-:S02]  /*3150*/  SEL R7, R7, R2, P2 ;  /* 0x0000000207077207 */ /* 0x000fc40001000000 */
[----:B------:R-:W-:Y:S02]  /*3160*/  SEL R13, R13, R2, P2 ;  /* 0x000000020d0d7207 */ /* 0x000fe40001000000 */
[-C--:B------:R-:W-:Y:S02]  /*3170*/  SEL R6, R6, R3.reuse, P2 ;  /* 0x0000000306067207 */ /* 0x080fe40001000000 */
[-C--:B------:R-:W-:Y:S02]  /*3180*/  SEL R4, R4, R3.reuse, P2 ;  /* 0x0000000304047207 */ /* 0x080fe40001000000 */
[----:B------:R-:W-:Y:S02]  /*3190*/  LOP3.LUT R23, R23, 0xffff, RZ, 0xc0, !PT ;  /* 0x0000ffff17177812 */ /* 0x000fe400078ec0ff */
[----:B------:R-:W-:Y:S02]  /*31a0*/  LOP3.LUT R27, R27, 0xffff, RZ, 0xc0, !PT ;  /* 0x0000ffff1b1b7812 */ /* 0x000fe400078ec0ff */
[----:B------:R-:W-:-:S02]  /*31b0*/  SEL R20, R20, R3, P2 ;  /* 0x0000000314147207 */ /* 0x000fc40001000000 */
[----:B------:R-:W-:Y:S02]  /*31c0*/  LOP3.LUT R7, R7, 0xffff, RZ, 0xc0, !PT ;  /* 0x0000ffff07077812 */ /* 0x000fe400078ec0ff */
[----:B------:R-:W-:Y:S02]  /*31d0*/  SEL R14, R14, R3, P2 ;  /* 0x000000030e0e7207 */ /* 0x000fe40001000000 */
[----:B------:R-:W-:Y:S02]  /*31e0*/  LOP3.LUT R13, R13, 0xffff, RZ, 0xc0, !PT ;  /* 0x0000ffff0d0d7812 */ /* 0x000fe400078ec0ff */
[C---:B------:R-:W-:Y:S02]  /*31f0*/  PRMT R29, R5.reuse, 0x7772, RZ ;  /* 0x00007772051d7816 */ /* 0x040fe400000000ff */
[----:B------:R-:W-:Y:S02]  /*3200*/  PRMT R114, R5, 0x7773, RZ ;  /* 0x0000777305727816 */ /* 0x000fe400000000ff */
[----:B------:R-:W-:-:S02]  /*3210*/  PRMT R23, R6, 0x7604, R23 ;  /* 0x0000760406177816 */ /* 0x000fc40000000017 */
[----:B------:R-:W-:Y:S02]  /*3220*/  PRMT R5, R4, 0x7604, R27 ;  /* 0x0000760404057816 */ /* 0x000fe4000000001b */
[----:B------:R-:W-:Y:S02]  /*3230*/  PRMT R7, R20, 0x7604, R7 ;  /* 0x0000760414077816 */ /* 0x000fe40000000007 */
[-C--:B------:R-:W-:Y:S02]  /*3240*/  SEL R4, R15, R180.reuse, P2 ;  /* 0x000000b40f047207 */ /* 0x080fe40001000000 */
[-C--:B------:R-:W-:Y:S02]  /*3250*/  SEL R6, R21, R180.reuse, P2 ;  /* 0x000000b415067207 */ /* 0x080fe40001000000 */
[----:B------:R-:W-:Y:S02]  /*3260*/  PRMT R13, R14, 0x7604, R13 ;  /* 0x000076040e0d7816 */ /* 0x000fe4000000000d */
[----:B------:R-:W-:-:S02]  /*3270*/  SEL R20, R29, R180, P2 ;  /* 0x000000b41d147207 */ /* 0x000fc40001000000 */
[----:B------:R-:W-:Y:S02]  /*3280*/  SEL R14, R25, R180, P2 ;  /* 0x000000b4190e7207 */ /* 0x000fe40001000000 */
[----:B------:R-:W-:Y:S02]  /*3290*/  PRMT R27, R4, 0x7054, R13 ;  /* 0x00007054041b7816 */ /* 0x000fe4000000000d */
[----:B------:R-:W-:Y:S02]  /*32a0*/  PRMT R25, R6, 0x7054, R7 ;  /* 0x0000705406197816 */ /* 0x000fe40000000007 */
[----:B------:R-:W-:Y:S02]  /*32b0*/  PRMT R15, R20, 0x7054, R5 ;  /* 0x00007054140f7816 */ /* 0x000fe40000000005 */
[----:B--2---:R-:W-:Y:S01]  /*32c0*/  PRMT R31, R11, 0x7770, RZ ;  /* 0x000077700b1f7816 */ /* 0x004fe200000000ff */
[----:B------:R-:W1:Y:S01]  /*32d0*/  LDS.128 R4, [R182+UR5] ;  /* 0x00000005b6047984 */ /* 0x000e620008000c00 */
[----:B------:R-:W-:-:S02]  /*32e0*/  PRMT R115, R8, 0x7770, RZ ;  /* 0x0000777008737816 */ /* 0x000fc400000000ff */
[----:B------:R-:W-:Y:S02]  /*32f0*/  PRMT R121, R9, 0x7770, RZ ;  /* 0x0000777009797816 */ /* 0x000fe400000000ff */
[C---:B------:R-:W-:Y:S02]  /*3300*/  PRMT R113, R10.reuse, 0x7770, RZ ;  /* 0x000077700a717816 */ /* 0x040fe400000000ff */
[C---:B------:R-:W-:Y:S02]  /*3310*/  PRMT R20, R10.reuse, 0x7771, RZ ;  /* 0x000077710a147816 */ /* 0x040fe400000000ff */
[C---:B------:R-:W-:Y:S02]  /*3320*/  PRMT R21, R10.reuse, 0x7772, RZ ;  /* 0x000077720a157816 */ /* 0x040fe400000000ff */
[----:B------:R-:W-:Y:S02]  /*3330*/  PRMT R28, R10, 0x7773, RZ ;  /* 0x000077730a1c7816 */ /* 0x000fe400000000ff */
[----:B------:R-:W-:-:S02]  /*3340*/  PRMT R23, R14, 0x7054, R23 ;  /* 0x000070540e177816 */ /* 0x000fc40000000017 */
[C---:B------:R-:W-:Y:S02]  /*3350*/  PRMT R10, R8.reuse, 0x7771, RZ ;  /* 0x00007771080a7816 */ /* 0x040fe400000000ff */
[C---:B------:R-:W-:Y:S02]  /*3360*/  PRMT R13, R8.reuse, 0x7772, RZ ;  /* 0x00007772080d7816 */ /* 0x040fe400000000ff */
[----:B------:R-:W-:Y:S02]  /*3370*/  PRMT R112, R8, 0x7773, RZ ;  /* 0x0000777308707816 */ /* 0x000fe400000000ff */
[----:B------:R-:W-:Y:S02]  /*3380*/  PRMT R14, R11, 0x7771, RZ ;  /* 0x000077710b0e7816 */ /* 0x000fe400000000ff */
[----:B------:R-:W-:Y:S02]  /*3390*/  PRMT R8, R9, 0x7771, RZ ;  /* 0x0000777109087816 */ /* 0x000fe400000000ff */
[----:B------:R-:W-:-:S02]  /*33a0*/  SEL R31, R31, R2, P2 ;  /* 0x000000021f1f7207 */ /* 0x000fc40001000000 */
[-C--:B------:R-:W-:Y:S02]  /*33b0*/  SEL R115, R115, R2.reuse, P2 ;  /* 0x0000000273737207 */ /* 0x080fe40001000000 */
[-C--:B------:R-:W-:Y:S02]  /*33c0*/  SEL R121, R121, R2.reuse, P2 ;  /* 0x0000000279797207 */ /* 0x080fe40001000000 */
[C---:B------:R-:W-:Y:S02]  /*33d0*/  PRMT R29, R11.reuse, 0x7772, RZ ;  /* 0x000077720b1d7816 */ /* 0x040fe400000000ff */
[----:B------:R-:W-:Y:S02]  /*33e0*/  PRMT R24, R11, 0x7773, RZ ;  /* 0x000077730b187816 */ /* 0x000fe400000000ff */
[----:B------:R-:W-:Y:S02]  /*33f0*/  SEL R113, R113, R2, P2 ;  /* 0x0000000271717207 */ /* 0x000fe40001000000 */
[----:B------:R-:W-:-:S02]  /*3400*/  PRMT R11, R9, 0x7772, RZ ;  /* 0x00007772090b7816 */ /* 0x000fc400000000ff */
[-C--:B------:R-:W-:Y:S02]  /*3410*/  SEL R14, R14, R3.reuse, P2 ;  /* 0x000000030e0e7207 */ /* 0x080fe40001000000 */
[-C--:B------:R-:W-:Y:S02]  /*3420*/  SEL R10, R10, R3.reuse, P2 ;  /* 0x000000030a0a7207 */ /* 0x080fe40001000000 */
[----:B------:R-:W-:Y:S02]  /*3430*/  SEL R8, R8, R3, P2 ;  /* 0x0000000308087207 */ /* 0x000fe40001000000 */
[----:B------:R-:W-:Y:S02]  /*3440*/  LOP3.LUT R31, R31, 0xffff, RZ, 0xc0, !PT ;  /* 0x0000ffff1f1f7812 */ /* 0x000fe400078ec0ff */
[----:B------:R-:W-:Y:S02]  /*3450*/  LOP3.LUT R115, R115, 0xffff, RZ, 0xc0, !PT ;  /* 0x0000ffff73737812 */ /* 0x000fe400078ec0ff */
[----:B------:R-:W-:-:S02]  /*3460*/  LOP3.LUT R121, R121, 0xffff, RZ, 0xc0, !PT ;  /* 0x0000ffff79797812 */ /* 0x000fc400078ec0ff */
[----:B------:R-:W-:Y:S02]  /*3470*/  SEL R20, R20, R3, P2 ;  /* 0x0000000314147207 */ /* 0x000fe40001000000 */
[----:B------:R-:W-:Y:S02]  /*3480*/  LOP3.LUT R113, R113, 0xffff, RZ, 0xc0, !PT ;  /* 0x0000ffff71717812 */ /* 0x000fe400078ec0ff */
[----:B------:R-:W-:Y:S02]  /*3490*/  PRMT R14, R14, 0x7604, R31 ;  /* 0x000076040e0e7816 */ /* 0x000fe4000000001f */
[----:B------:R-:W-:Y:S02]  /*34a0*/  PRMT R10, R10, 0x7604, R115 ;  /* 0x000076040a0a7816 */ /* 0x000fe40000000073 */
[----:B------:R-:W-:Y:S02]  /*34b0*/  PRMT R8, R8, 0x7604, R121 ;  /* 0x0000760408087816 */ /* 0x000fe40000000079 */
[----:B------:R-:W-:-:S02]  /*34c0*/  SEL R29, R29, R180, P2 ;  /* 0x000000b41d1d7207 */ /* 0x000fc40001000000 */
[-C--:B------:R-:W-:Y:S02]  /*34d0*/  SEL R11, R11, R180.reuse, P2 ;  /* 0x000000b40b0b7207 */ /* 0x080fe40001000000 */
[----:B------:R-:W-:Y:S02]  /*34e0*/  SEL R13, R13, R180, P2 ;  /* 0x000000b40d0d7207 */ /* 0x000fe40001000000 */
[----:B------:R-:W-:Y:S02]  /*34f0*/  PRMT R20, R20, 0x7604, R113 ;  /* 0x0000760414147816 */ /* 0x000fe40000000071 */
[----:B------:R-:W-:Y:S02]  /*3500*/  PRMT R113, R29, 0x7054, R14 ;  /* 0x000070541d717816 */ /* 0x000fe4000000000e */
[----:B------:R-:W-:Y:S02]  /*3510*/  PRMT R120, R9, 0x7773, RZ ;  /* 0x0000777309787816 */ /* 0x000fe400000000ff */
[----:B------:R-:W-:-:S02]  /*3520*/  PRMT R29, R13, 0x7054, R10 ;  /* 0x000070540d1d7816 */ /* 0x000fc4000000000a */
[----:B------:R-:W-:Y:S02]  /*3530*/  PRMT R14, R11, 0x7054, R8 ;  /* 0x000070540b0e7816 */ /* 0x000fe40000000008 */
[----:B------:R-:W2:Y:S01]  /*3540*/  LDS.128 R8, [R0+UR5] ;  /* 0x0000000500087984 */ /* 0x000ea20008000c00 */
[----:B------:R-:W-:Y:S02]  /*3550*/  SEL R21, R21, R180, P2 ;  /* 0x000000b415157207 */ /* 0x000fe40001000000 */
[----:B-1----:R-:W-:Y:S02]  /*3560*/  PRMT R165, R4, 0x7770, RZ ;  /* 0x0000777004a57816 */ /* 0x002fe400000000ff */
[----:B------:R-:W-:Y:S02]  /*3570*/  PRMT R31, R21, 0x7054, R20 ;  /* 0x00007054151f7816 */ /* 0x000fe40000000014 */
[C---:B------:R-:W-:Y:S02]  /*3580*/  PRMT R121, R7.reuse, 0x7770, RZ ;  /* 0x0000777007797816 */ /* 0x040fe400000000ff */
[----:B------:R-:W-:-:S02]  /*3590*/  PRMT R20, R7, 0x7771, RZ ;  /* 0x0000777107147816 */ /* 0x000fc400000000ff */
[C---:B------:R-:W-:Y:S02]  /*35a0*/  PRMT R13, R7.reuse, 0x7772, RZ ;  /* 0x00007772070d7816 */ /* 0x040fe400000000ff */
[----:B------:R-:W-:Y:S02]  /*35b0*/  PRMT R22, R7, 0x7773, RZ ;  /* 0x0000777307167816 */ /* 0x000fe400000000ff */
[C---:B------:R-:W-:Y:S02]  /*35c0*/  PRMT R123, R6.reuse, 0x7770, RZ ;  /* 0x00007770067b7816 */ /* 0x040fe400000000ff */
[C---:B------:R-:W-:Y:S02]  /*35d0*/  PRMT R168, R6.reuse, 0x7771, RZ ;  /* 0x0000777106a87816 */ /* 0x040fe400000000ff */
[C---:B------:R-:W-:Y:S02]  /*35e0*/  PRMT R7, R6.reuse, 0x7772, RZ ;  /* 0x0000777206077816 */ /* 0x040fe400000000ff */
[----:B------:R-:W-:-:S02]  /*35f0*/  PRMT R122, R6, 0x7773, RZ ;  /* 0x00007773067a7816 */ /* 0x000fc400000000ff */
[C---:B------:R-:W-:Y:S02]  /*3600*/  PRMT R6, R4.reuse, 0x7771, RZ ;  /* 0x0000777104067816 */ /* 0x040fe400000000ff */
[-C--:B------:R-:W-:Y:S02]  /*3610*/  SEL R165, R165, R2.reuse, P2 ;  /* 0x00000002a5a57207 */ /* 0x080fe40001000000 */
[----:B------:R-:W-:Y:S02]  /*3620*/  PRMT R167, R5, 0x7770, RZ ;  /* 0x0000777005a77816 */ /* 0x000fe400000000ff */
[-C--:B------:R-:W-:Y:S02]  /*3630*/  SEL R121, R121, R2.reuse, P2 ;  /* 0x0000000279797207 */ /* 0x080fe40001000000 */
[----:B------:R-:W-:Y:S02]  /*3640*/  SEL R123, R123, R2, P2 ;  /* 0x000000027b7b7207 */ /* 0x000fe40001000000 */
[----:B------:R-:W-:-:S02]  /*3650*/  PRMT R21, R4, 0x7772, RZ ;  /* 0x0000777204157816 */ /* 0x000fc400000000ff */
[----:B------:R-:W-:Y:S02]  /*3660*/  PRMT R164, R4, 0x7773, RZ ;  /* 0x0000777304a47816 */ /* 0x000fe400000000ff */
[-C--:B------:R-:W-:Y:S02]  /*3670*/  SEL R6, R6, R3.reuse, P2 ;  /* 0x0000000306067207 */ /* 0x080fe40001000000 */
[----:B------:R-:W-:Y:S02]  /*3680*/  LOP3.LUT R165, R165, 0xffff, RZ, 0xc0, !PT ;  /* 0x0000ffffa5a57812 */ /* 0x000fe400078ec0ff */
[----:B------:R-:W-:Y:S02]  /*3690*/  PRMT R4, R5, 0x7771, RZ ;  /* 0x0000777105047816 */ /* 0x000fe400000000ff */
[----:B------:R-:W-:Y:S02]  /*36a0*/  SEL R20, R20, R3, P2 ;  /* 0x0000000314147207 */ /* 0x000fe40001000000 */
[----:B------:R-:W-:-:S02]  /*36b0*/  SEL R167, R167, R2, P2 ;  /* 0x00000002a7a77207 */ /* 0x000fc40001000000 */
[----:B------:R-:W-:Y:S02]  /*36c0*/  LOP3.LUT R121, R121, 0xffff, RZ, 0xc0, !PT ;  /* 0x0000ffff79797812 */ /* 0x000fe400078ec0ff */
[----:B------:R-:W-:Y:S02]  /*36d0*/  SEL R168, R168, R3, P2 ;  /* 0x00000003a8a87207 */ /* 0x000fe40001000000 */
[----:B------:R-:W-:Y:S02]  /*36e0*/  LOP3.LUT R123, R123, 0xffff, RZ, 0xc0, !PT ;  /* 0x0000ffff7b7b7812 */ /* 0x000fe400078ec0ff */
[----:B------:R-:W-:Y:S02]  /*36f0*/  PRMT R115, R5, 0x7772, RZ ;  /* 0x0000777205737816 */ /* 0x000fe400000000ff */
[----:B------:R-:W-:Y:S02]  /*3700*/  PRMT R6, R6, 0x7604, R165 ;  /* 0x0000760406067816 */ /* 0x000fe400000000a5 */
[----:B------:R-:W-:-:S02]  /*3710*/  SEL R21, R21, R180, P2 ;  /* 0x000000b415157207 */ /* 0x000fc40001000000 */
[----:B------:R-:W-:Y:S02]  /*3720*/  SEL R4, R4, R3, P2 ;  /* 0x0000000304047207 */ /* 0x000fe40001000000 */
[----:B------:R-:W-:Y:S02]  /*3730*/  LOP3.LUT R167, R167, 0xffff, RZ, 0xc0, !PT ;  /* 0x0000ffffa7a77812 */ /* 0x000fe400078ec0ff */
[----:B------:R-:W-:Y:S02]  /*3740*/  PRMT R20, R20, 0x7604, R121 ;  /* 0x0000760414147816 */ /* 0x000fe40000000079 */
[----:B------:R-:W-:Y:S02]  /*3750*/  PRMT R121, R168, 0x7604, R123 ;  /* 0x00007604a8797816 */ /* 0x000fe4000000007b */
[-C--:B------:R-:W-:Y:S02]  /*3760*/  SEL R168, R115, R180.reuse, P2 ;  /* 0x000000b473a87207 */ /* 0x080fe40001000000 */
[----:B------:R-:W-:-:S02]  /*3770*/  SEL R13, R13, R180, P2 ;  /* 0x000000b40d0d7207 */ /* 0x000fc40001000000 */
[----:B------:R-:W-:Y:S02]  /*3780*/  PRMT R115, R21, 0x7054, R6 ;  /* 0x0000705415737816 */ /* 0x000fe40000000006 */
[----:B------:R-:W-:Y:S02]  /*3790*/  PRMT R167, R4, 0x7604, R167 ;  /* 0x0000760404a77816 */ /* 0x000fe400000000a7 */
[----:B--2---:R-:W-:Y:S02]  /*37a0*/  PRMT R21, R11, 0x7770, RZ ;  /* 0x000077700b157816 */ /* 0x004fe400000000ff */
[----:B------:R-:W-:Y:S02]  /*37b0*/  SEL R4, R7, R180, P2 ;  /* 0x000000b407047207 */ /* 0x000fe40001000000 */
[----:B------:R-:W-:Y:S02]  /*37c0*/  PRMT R123, R13, 0x7054, R20 ;  /* 0x000070540d7b7816 */ /* 0x000fe40000000014 */
[----:B------:R-:W-:-:S02]  /*37d0*/  PRMT R13, R168, 0x7054, R167 ;  /* 0x00007054a80d7816 */ /* 0x000fc400000000a7 */
[----:B------:R-:W-:Y:S02]  /*37e0*/  PRMT R172, R11, 0x7771, RZ ;  /* 0x000077710bac7816 */ /* 0x000fe400000000ff */
[----:B------:R-:W-:Y:S02]  /*37f0*/  PRMT R171, R10, 0x7770, RZ ;  /* 0x000077700aab7816 */ /* 0x000fe400000000ff */
[----:B------:R-:W-:Y:S02]  /*3800*/  SEL R21, R21, R2, P2 ;  /* 0x0000000215157207 */ /* 0x000fe40001000000 */
[----:B------:R-:W-:Y:S02]  /*3810*/  PRMT R169, R8, 0x7770, RZ ;  /* 0x0000777008a97816 */ /* 0x000fe400000000ff */
[----:B------:R-:W-:Y:S02]  /*3820*/  PRMT R167, R9, 0x7770, RZ ;  /* 0x0000777009a77816 */ /* 0x000fe400000000ff */
[----:B------:R-:W-:-:S02]  /*3830*/  PRMT R121, R4, 0x7054, R121 ;  /* 0x0000705404797816 */ /* 0x000fc40000000079 */
[C---:B------:R-:W-:Y:S02]  /*3840*/  PRMT R7, R11.reuse, 0x7772, RZ ;  /* 0x000077720b077816 */ /* 0x040fe400000000ff */
[----:B------:R-:W-:Y:S02]  /*3850*/  PRMT R20, R11, 0x7773, RZ ;  /* 0x000077730b147816 */ /* 0x000fe400000000ff */
[----:B------:R-:W-:Y:S02]  /*3860*/  PRMT R166, R5, 0x7773, RZ ;  /* 0x0000777305a67816 */ /* 0x000fe400000000ff */
[C---:B------:R-:W-:Y:S02]  /*3870*/  PRMT R4, R8.reuse, 0x7771, RZ ;  /* 0x0000777108047816 */ /* 0x040fe400000000ff */
[C---:B------:R-:W-:Y:S02]  /*3880*/  PRMT R11, R8.reuse, 0x7772, RZ ;  /* 0x00007772080b7816 */ /* 0x040fe400000000ff */
[----:B------:R-:W-:-:S02]  /*3890*/  PRMT R170, R8, 0x7773, RZ ;  /* 0x0000777308aa7816 */ /* 0x000fc400000000ff */
[C---:B------:R-:W-:Y:S02]  /*38a0*/  PRMT R6, R10.reuse, 0x7771, RZ ;  /* 0x000077710a067816 */ /* 0x040fe400000000ff */
[C---:B------:R-:W-:Y:S02]  /*38b0*/  PRMT R5, R10.reuse, 0x7772, RZ ;  /* 0x000077720a057816 */ /* 0x040fe400000000ff */
[----:B------:R-:W-:Y:S02]  /*38c0*/  PRMT R168, R10, 0x7773, RZ ;  /* 0x000077730aa87816 */ /* 0x000fe400000000ff */
[----:B------:R-:W-:Y:S02]  /*38d0*/  SEL R8, R172, R3, P2 ;  /* 0x00000003ac087207 */ /* 0x000fe40001000000 */
[----:B------:R-:W-:Y:S02]  /*38e0*/  LOP3.LUT R165, R21, 0xffff, RZ, 0xc0, !PT ;  /* 0x0000ffff15a57812 */ /* 0x000fe400078ec0ff */
[----:B------:R-:W-:-:S02]  /*38f0*/  SEL R171, R171, R2, P2 ;  /* 0x00000002abab7207 */ /* 0x000fc40001000000 */
[----:B------:R-:W-:Y:S02]  /*3900*/  PRMT R10, R9, 0x7771, RZ ;  /* 0x00007771090a7816 */ /* 0x000fe400000000ff */
[-C--:B------:R-:W-:Y:S02]  /*3910*/  SEL R169, R169, R2.reuse, P2 ;  /* 0x00000002a9a97207 */ /* 0x080fe40001000000 */
[----:B------:R-:W-:Y:S02]  /*3920*/  SEL R167, R167, R2, P2 ;  /* 0x00000002a7a77207 */ /* 0x000fe40001000000 */
[----:B------:R-:W-:Y:S02]  /*3930*/  PRMT R165, R8, 0x7604, R165 ;  /* 0x0000760408a57816 */ /* 0x000fe400000000a5 */
[----:B------:R-:W-:Y:S02]  /*3940*/  SEL R6, R6, R3, P2 ;  /* 0x0000000306067207 */ /* 0x000fe40001000000 */
[----:B------:R-:W-:-:S02]  /*3950*/  LOP3.LUT R171, R171, 0xffff, RZ, 0xc0, !PT ;  /* 0x0000ffffabab7812 */ /* 0x000fc400078ec0ff */
[----:B------:R-:W-:Y:S02]  /*3960*/  PRMT R21, R9, 0x7772, RZ ;  /* 0x0000777209157816 */ /* 0x000fe400000000ff */
[-C--:B------:R-:W-:Y:S02]  /*3970*/  SEL R8, R4, R3.reuse, P2 ;  /* 0x0000000304087207 */ /* 0x080fe40001000000 */
[----:B------:R-:W-:Y:S02]  /*3980*/  SEL R10, R10, R3, P2 ;  /* 0x000000030a0a7207 */ /* 0x000fe40001000000 */
[----:B------:R-:W-:Y:S02]  /*3990*/  LOP3.LUT R169, R169, 0xffff, RZ, 0xc0, !PT ;  /* 0x0000ffffa9a97812 */ /* 0x000fe400078ec0ff */
[----:B------:R-:W-:Y:S02]  /*39a0*/  LOP3.LUT R167, R167, 0xffff, RZ, 0xc0, !PT ;  /* 0x0000ffffa7a77812 */ /* 0x000fe400078ec0ff */
[----:B------:R-:W-:-:S02]  /*39b0*/  SEL R4, R7, R180, P2 ;  /* 0x000000b407047207 */ /* 0x000fc40001000000 */
[----:B------:R-:W-:Y:S02]  /*39c0*/  PRMT R6, R6, 0x7604, R171 ;  /* 0x0000760406067816 */ /* 0x000fe400000000ab */
[-C--:B------:R-:W-:Y:S02]  /*39d0*/  SEL R5, R5, R180.reuse, P2 ;  /* 0x000000b405057207 */ /* 0x080fe40001000000 */
[----:B------:R-:W-:Y:S02]  /*39e0*/  PRMT R172, R9, 0x7773, RZ ;  /* 0x0000777309ac7816 */ /* 0x000fe400000000ff */
[----:B------:R-:W-:Y:S02]  /*39f0*/  PRMT R8, R8, 0x7604, R169 ;  /* 0x0000760408087816 */ /* 0x000fe400000000a9 */
[----:B------:R-:W-:Y:S02]  /*3a00*/  PRMT R10, R10, 0x7604, R167 ;  /* 0x000076040a0a7816 */ /* 0x000fe400000000a7 */
[----:B------:R-:W-:-:S02]  /*3a10*/  SEL R11, R11, R180, P2 ;  /* 0x000000b40b0b7207 */ /* 0x000fc40001000000 */
[----:B------:R-:W-:Y:S02]  /*3a20*/  SEL R21, R21, R180, P2 ;  /* 0x000000b415157207 */ /* 0x000fe40001000000 */
[-C--:B------:R-:W-:Y:S02]  /*3a30*/  SEL R12, R12, R181.reuse, P2 ;  /* 0x000000b50c0c7207 */ /* 0x080fe40001000000 */
[-C--:B------:R-:W-:Y:S02]  /*3a40*/  SEL R114, R114, R181.reuse, P2 ;  /* 0x000000b572727207 */ /* 0x080fe40001000000 */
[-C--:B------:R-:W-:Y:S02]  /*3a50*/  SEL R9, R120, R181.reuse, P2 ;  /* 0x000000b578097207 */ /* 0x080fe40001000000 */
[----:B------:R-:W-:Y:S02]  /*3a60*/  SEL R22, R22, R181, P2 ;  /* 0x000000b516167207 */ /* 0x000fe40001000000 */
[----:B------:R-:W-:-:S02]  /*3a70*/  PRMT R165, R4, 0x7054, R165 ;  /* 0x0000705404a57816 */ /* 0x000fc400000000a5 */
[----:B------:R-:W-:Y:S02]  /*3a80*/  PRMT R169, R5, 0x7054, R6 ;  /* 0x0000705405a97816 */ /* 0x000fe40000000006 */
[----:B------:R-:W-:Y:S02]  /*3a90*/  PRMT R167, R11, 0x7054, R8 ;  /* 0x000070540ba77816 */ /* 0x000fe40000000008 */
[----:B------:R-:W-:Y:S02]  /*3aa0*/  PRMT R21, R21, 0x7054, R10 ;  /* 0x0000705415157816 */ /* 0x000fe4000000000a */
[-C--:B------:R-:W-:Y:S02]  /*3ab0*/  SEL R6, R26, R181.reuse, P2 ;  /* 0x000000b51a067207 */ /* 0x080fe40001000000 */
[----:B------:R-:W-:Y:S02]  /*3ac0*/  SEL R4, R30, R181, P2 ;  /* 0x000000b51e047207 */ /* 0x000fe40001000000 */
[----:B------:R-:W-:-:S02]  /*3ad0*/  PRMT R7, R12, 0x654, R27 ;  /* 0x000006540c077816 */ /* 0x000fc4000000001b */
[----:B------:R-:W-:Y:S02]  /*3ae0*/  PRMT R5, R114, 0x654, R15 ;  /* 0x0000065472057816 */ /* 0x000fe4000000000f */
[-C--:B------:R-:W-:Y:S02]  /*3af0*/  SEL R24, R24, R181.reuse, P2 ;  /* 0x000000b518187207 */ /* 0x080fe40001000000 */
[-C--:B------:R-:W-:Y:S02]  /*3b00*/  SEL R10, R28, R181.reuse, P2 ;  /* 0x000000b51c0a7207 */ /* 0x080fe40001000000 */
[-C--:B------:R-:W-:Y:S02]  /*3b10*/  SEL R8, R112, R181.reuse, P2 ;  /* 0x000000b570087207 */ /* 0x080fe40001000000 */
[----:B------:R-:W-:Y:S02]  /*3b20*/  PRMT R9, R9, 0x654, R14 ;  /* 0x0000065409097816 */ /* 0x000fe4000000000e */
[----:B------:R-:W-:-:S02]  /*3b30*/  SEL R14, R122, R181, P2 ;  /* 0x000000b57a0e7207 */ /* 0x000fc40001000000 */
[-C--:B------:R-:W-:Y:S02]  /*3b40*/  SEL R12, R164, R181.reuse, P2 ;  /* 0x000000b5a40c7207 */ /* 0x080fe40001000000 */
[-C--:B------:R-:W-:Y:S02]  /*3b50*/  SEL R166, R166, R181.reuse, P2 ;  /* 0x000000b5a6a67207 */ /* 0x080fe40001000000 */
[----:B------:R-:W-:Y:S02]  /*3b60*/  PRMT R15, R22, 0x654, R123 ;  /* 0x00000654160f7816 */ /* 0x000fe4000000007b */
[-C--:B------:R-:W-:Y:S02]  /*3b70*/  SEL R20, R20, R181.reuse, P2 ;  /* 0x000000b514147207 */ /* 0x080fe40001000000 */
[-C--:B------:R-:W-:Y:S02]  /*3b80*/  SEL R22, R168, R181.reuse, P2 ;  /* 0x000000b5a8167207 */ /* 0x080fe40001000000 */
[----:B------:R-:W-:-:S02]  /*3b90*/  SEL R170, R170, R181, P2 ;  /* 0x000000b5aaaa7207 */ /* 0x000fc40001000000 */
[----:B------:R-:W-:Y:S02]  /*3ba0*/  SEL R172, R172, R181, P2 ;  /* 0x000000b5acac7207 */ /* 0x000fe40001000000 */
[----:B------:R-:W-:Y:S02]  /*3bb0*/  PRMT R6, R6, 0x654, R25 ;  /* 0x0000065406067816 */ /* 0x000fe40000000019 */
[----:B------:R-:W-:Y:S02]  /*3bc0*/  PRMT R4, R4, 0x654, R23 ;  /* 0x0000065404047816 */ /* 0x000fe40000000017 */
[----:B------:R-:W-:Y:S02]  /*3bd0*/  PRMT R11, R24, 0x654, R113 ;  /* 0x00000654180b7816 */ /* 0x000fe40000000071 */
[----:B------:R-:W-:Y:S01]  /*3be0*/  PRMT R10, R10, 0x654, R31 ;  /* 0x000006540a0a7816 */ /* 0x000fe2000000001f */
[----:B------:R-:W-:Y:S01]  /*3bf0*/  STS.128 [R184+0x1e000], R4 ;  /* 0x01e00004b8007388 */ /* 0x000fe20000000c00 */
[----:B------:R-:W-:-:S02]  /*3c00*/  PRMT R8, R8, 0x654, R29 ;  /* 0x0000065408087816 */ /* 0x000fc4000000001d */
[----:B------:R-:W-:Y:S02]  /*3c10*/  PRMT R14, R14, 0x654, R121 ;  /* 0x000006540e0e7816 */ /* 0x000fe40000000079 */
[----:B------:R-:W-:Y:S01]  /*3c20*/  PRMT R12, R12, 0x654, R115 ;  /* 0x000006540c0c7816 */ /* 0x000fe20000000073 */
[----:B------:R-:W-:Y:S01]  /*3c30*/  STS.128 [R183+0x1e000], R8 ;  /* 0x01e00008b7007388 */ /* 0x000fe20000000c00 */
[----:B------:R-:W-:Y:S02]  /*3c40*/  PRMT R13, R166, 0x654, R13 ;  /* 0x00000654a60d7816 */ /* 0x000fe4000000000d */
[----:B------:R-:W-:Y:S02]  /*3c50*/  PRMT R23, R20, 0x654, R165 ;  /* 0x0000065414177816 */ /* 0x000fe400000000a5 */
[----:B------:R-:W-:Y:S01]  /*3c60*/  PRMT R22, R22, 0x654, R169 ;  /* 0x0000065416167816 */ /* 0x000fe200000000a9 */
[----:B------:R-:W-:Y:S01]  /*3c70*/  STS.128 [R182+0x1e000], R12 ;  /* 0x01e0000cb6007388 */ /* 0x000fe20000000c00 */
[----:B------:R-:W-:-:S02]  /*3c80*/  PRMT R20, R170, 0x654, R167 ;  /* 0x00000654aa147816 */ /* 0x000fc400000000a7 */
[----:B------:R-:W-:-:S05]  /*3c90*/  PRMT R21, R172, 0x654, R21 ;  /* 0x00000654ac157816 */ /* 0x000fca0000000015 */
[----:B------:R-:W-:Y:S04]  /*3ca0*/  STS.128 [R0+0x1e000], R20 ;  /* 0x01e0001400007388 */ /* 0x000fe80000000c00 */
[----:B------:R-:W1:Y:S04]  /*3cb0*/  LDS.128 R4, [R184+UR10] ;  /* 0x0000000ab8047984 */ /* 0x000e680008000c00 */
[----:B------:R-:W2:Y:S04]  /*3cc0*/  LDS.128 R8, [R183+UR10] ;  /* 0x0000000ab7087984 */ /* 0x000ea80008000c00 */
[----:B------:R-:W-:Y:S01]  /*3cd0*/  LDS.128 R120, [R219+UR10] ;  /* 0x0000000adb787984 */ /* 0x000fe20008000c00 */
[----:B-1----:R-:W-:-:S02]  /*3ce0*/  PRMT R21, R4, 0x7770, RZ ;  /* 0x0000777004157816 */ /* 0x002fc400000000ff */
[----:B------:R-:W-:Y:S02]  /*3cf0*/  PRMT R13, R7, 0x7770, RZ ;  /* 0x00007770070d7816 */ /* 0x000fe400000000ff */
[----:B------:R-:W-:Y:S02]  /*3d00*/  PRMT R15, R6, 0x7770, RZ ;  /* 0x00007770060f7816 */ /* 0x000fe400000000ff */
[----:B------:R-:W-:Y:S02]  /*3d10*/  PRMT R20, R4, 0x7771, RZ ;  /* 0x0000777104147816 */ /* 0x000fe400000000ff */
[----:B------:R-:W-:Y:S02]  /*3d20*/  SEL R21, R21, R2, P2 ;  /* 0x0000000215157207 */ /* 0x000fe40001000000 */
[----:B------:R-:W-:Y:S02]  /*3d30*/  PRMT R12, R7, 0x7771, RZ ;  /* 0x00007771070c7816 */ /* 0x000fe400000000ff */
[----:B------:R-:W-:-:S02]  /*3d40*/  PRMT R14, R6, 0x7771, RZ ;  /* 0x00007771060e7816 */ /* 0x000fc400000000ff */
[-C--:B------:R-:W-:Y:S02]  /*3d50*/  SEL R13, R13, R2.reuse, P2 ;  /* 0x000000020d0d7207 */ /* 0x080fe40001000000 */
[----:B------:R-:W-:Y:S02]  /*3d60*/  SEL R15, R15, R2, P2 ;  /* 0x000000020f0f7207 */ /* 0x000fe40001000000 */
[-C--:B------:R-:W-:Y:S02]  /*3d70*/  SEL R20, R20, R3.reuse, P2 ;  /* 0x0000000314147207 */ /* 0x080fe40001000000 */
[----:B------:R-:W-:Y:S02]  /*3d80*/  LOP3.LUT R21, R21, 0xffff, RZ, 0xc0, !PT ;  /* 0x0000ffff15157812 */ /* 0x000fe400078ec0ff */
[----:B------:R-:W-:Y:S02]  /*3d90*/  PRMT R25, R5, 0x7770, RZ ;  /* 0x0000777005197816 */ /* 0x000fe400000000ff */
[----:B------:R-:W-:-:S02]  /*3da0*/  SEL R12, R12, R3, P2 ;  /* 0x000000030c0c7207 */ /* 0x000fc40001000000 */
[----:B------:R-:W-:Y:S02]  /*3db0*/  SEL R14, R14, R3, P2 ;  /* 0x000000030e0e7207 */ /* 0x000fe40001000000 */
[----:B------:R-:W-:Y:S02]  /*3dc0*/  LOP3.LUT R13, R13, 0xffff, RZ, 0xc0, !PT ;  /* 0x0000ffff0d0d7812 */ /* 0x000fe400078ec0ff */
[----:B------:R-:W-:Y:S02]  /*3dd0*/  LOP3.LUT R15, R15, 0xffff, RZ, 0xc0, !PT ;  /* 0x0000ffff0f0f7812 */ /* 0x000fe400078ec0ff */
[----:B------:R-:W-:Y:S02]  /*3de0*/  PRMT R168, R20, 0x7604, R21 ;  /* 0x0000760414a87816 */ /* 0x000fe40000000015 */
[----:B------:R-:W-:Y:S02]  /*3df0*/  PRMT R24, R5, 0x7771, RZ ;  /* 0x0000777105187816 */ /* 0x000fe400000000ff */
[----:B------:R-:W-:-:S02]  /*3e00*/  SEL R25, R25, R2, P2 ;  /* 0x0000000219197207 */ /* 0x000fc40001000000 */
[----:B------:R-:W-:Y:S02]  /*3e10*/  PRMT R21, R7, 0x7772, RZ ;  /* 0x0000777207157816 */ /* 0x000fe400000000ff */
[----:B------:R-:W-:Y:S02]  /*3e20*/  SEL R24, R24, R3, P2 ;  /* 0x0000000318187207 */ /* 0x000fe40001000000 */
[----:B------:R-:W-:Y:S02]  /*3e30*/  LOP3.LUT R25, R25, 0xffff, RZ, 0xc0, !PT ;  /* 0x0000ffff19197812 */ /* 0x000fe400078ec0ff */
[----:B------:R-:W-:Y:S02]  /*3e40*/  PRMT R27, R5, 0x7772, RZ ;  /* 0x00007772051b7816 */ /* 0x000fe400000000ff */
[----:B------:R-:W-:Y:S02]  /*3e50*/  PRMT R172, R12, 0x7604, R13 ;  /* 0x000076040cac7816 */ /* 0x000fe4000000000d */
[----:B------:R-:W-:-:S02]  /*3e60*/  PRMT R173, R14, 0x7604, R15 ;  /* 0x000076040ead7816 */ /* 0x000fc4000000000f */
[----:B------:R-:W-:Y:S01]  /*3e70*/  PRMT R23, R6, 0x7772, RZ ;  /* 0x0000777206177816 */ /* 0x000fe200000000ff */
[----:B------:R-:W1:Y:S01]  /*3e80*/  LDS.128 R12, [R182+UR10] ;  /* 0x0000000ab60c7984 */ /* 0x000e620008000c00 */
[-C--:B------:R-:W-:Y:S02]  /*3e90*/  SEL R21, R21, R180.reuse, P2 ;  /* 0x000000b415157207 */ /* 0x080fe40001000000 */
[----:B------:R-:W-:Y:S02]  /*3ea0*/  PRMT R24, R24, 0x7604, R25 ;  /* 0x0000760418187816 */ /* 0x000fe40000000019 */
[-C--:B------:R-:W-:Y:S02]  /*3eb0*/  SEL R27, R27, R180.reuse, P2 ;  /* 0x000000b41b1b7207 */ /* 0x080fe40001000000 */
[----:B------:R-:W-:Y:S02]  /*3ec0*/  SEL R20, R23, R180, P2 ;  /* 0x000000b417147207 */ /* 0x000fe40001000000 */
[----:B------:R-:W-:-:S02]  /*3ed0*/  PRMT R172, R21, 0x7054, R172 ;  /* 0x0000705415ac7816 */ /* 0x000fc400000000ac */
[----:B--2---:R-:W-:Y:S02]  /*3ee0*/  PRMT R21, R11, 0x7770, RZ ;  /* 0x000077700b157816 */ /* 0x004fe400000000ff */
[----:B------:R-:W-:Y:S02]  /*3ef0*/  PRMT R23, R10, 0x7770, RZ ;  /* 0x000077700a177816 */ /* 0x000fe400000000ff */
[----:B------:R-:W-:Y:S02]  /*3f00*/  PRMT R171, R27, 0x7054, R24 ;  /* 0x000070541bab7816 */ /* 0x000fe40000000018 */
[----:B------:R-:W-:Y:S02]  /*3f10*/  PRMT R173, R20, 0x7054, R173 ;  /* 0x0000705414ad7816 */ /* 0x000fe400000000ad */
[----:B------:R-:W-:Y:S02]  /*3f20*/  PRMT R20, R11, 0x7771, RZ ;  /* 0x000077710b147816 */ /* 0x000fe400000000ff */
[----:B------:R-:W-:-:S02]  /*3f30*/  PRMT R24, R10, 0x7771, RZ ;  /* 0x000077710a187816 */ /* 0x000fc400000000ff */
[-C--:B------:R-:W-:Y:S02]  /*3f40*/  SEL R21, R21, R2.reuse, P2 ;  /* 0x0000000215157207 */ /* 0x080fe40001000000 */
[----:B------:R-:W-:Y:S02]  /*3f50*/  SEL R23, R23, R2, P2 ;  /* 0x0000000217177207 */ /* 0x000fe40001000000 */
[----:B------:R-:W-:Y:S02]  /*3f60*/  PRMT R27, R9, 0x7770, RZ ;  /* 0x00007770091b7816 */ /* 0x000fe400000000ff */
[----:B------:R-:W-:Y:S02]  /*3f70*/  PRMT R25, R4, 0x7772, RZ ;  /* 0x0000777204197816 */ /* 0x000fe400000000ff */
[-C--:B------:R-:W-:Y:S02]  /*3f80*/  SEL R20, R20, R3.reuse, P2 ;  /* 0x0000000314147207 */ /* 0x080fe40001000000 */
[----:B------:R-:W-:-:S02]  /*3f90*/  SEL R24, R24, R3, P2 ;  /* 0x0000000318187207 */ /* 0x000fc40001000000 */
[----:B------:R-:W-:Y:S02]  /*3fa0*/  LOP3.LUT R21, R21, 0xffff, RZ, 0xc0, !PT ;  /* 0x0000ffff15157812 */ /* 0x000fe400078ec0ff */
[----:B------:R-:W-:Y:S02]  /*3fb0*/  LOP3.LUT R23, R23, 0xffff, RZ, 0xc0, !PT ;  /* 0x0000ffff17177812 */ /* 0x000fe400078ec0ff */
[----:B------:R-:W-:Y:S02]  /*3fc0*/  PRMT R22, R9, 0x7771, RZ ;  /* 0x0000777109167816 */ /* 0x000fe400000000ff */
[----:B------:R-:W-:Y:S02]  /*3fd0*/  SEL R27, R27, R2, P2 ;  /* 0x000000021b1b7207 */ /* 0x000fe40001000000 */
[----:B------:R-:W-:Y:S02]  /*3fe0*/  SEL R25, R25, R180, P2 ;  /* 0x000000b419197207 */ /* 0x000fe40001000000 */
[----:B------:R-:W-:-:S02]  /*3ff0*/  PRMT R20, R20, 0x7604, R21 ;  /* 0x0000760414147816 */ /* 0x000fc40000000015 */
[----:B------:R-:W-:Y:S02]  /*4000*/  PRMT R24, R24, 0x7604, R23 ;  /* 0x0000760418187816 */ /* 0x000fe40000000017 */
[----:B------:R-:W-:Y:S02]  /*4010*/  SEL R22, R22, R3, P2 ;  /* 0x0000000316167207 */ /* 0x000fe40001000000 */
[----:B------:R-:W-:Y:S02]  /*4020*/  LOP3.LUT R27, R27, 0xffff, RZ, 0xc0, !PT ;  /* 0x0000ffff1b1b7812 */ /* 0x000fe400078ec0ff */
[----:B------:R-:W-:Y:S02]  /*4030*/  PRMT R168, R25, 0x7054, R168 ;  /* 0x0000705419a87816 */ /* 0x000fe400000000a8 */
[----:B------:R-:W-:Y:S02]  /*4040*/  PRMT R21, R9, 0x7772, RZ ;  /* 0x0000777209157816 */ /* 0x000fe400000000ff */
[----:B------:R-:W-:-:S02]  /*4050*/  PRMT R23, R11, 0x7772, RZ ;  /* 0x000077720b177816 */ /* 0x000fc400000000ff */
[----:B------:R-:W-:Y:S02]  /*4060*/  PRMT R25, R8, 0x7770, RZ ;  /* 0x0000777008197816 */ /* 0x000fe400000000ff */
[----:B------:R-:W-:Y:S02]  /*4070*/  PRMT R22, R22, 0x7604, R27 ;  /* 0x0000760416167816 */ /* 0x000fe4000000001b */
[-C--:B------:R-:W-:Y:S02]  /*4080*/  SEL R21, R21, R180.reuse, P2 ;  /* 0x000000b415157207 */ /* 0x080fe40001000000 */
[----:B------:R-:W-:Y:S02]  /*4090*/  SEL R23, R23, R180, P2 ;  /* 0x000000b417177207 */ /* 0x000fe40001000000 */
[----:B------:R-:W-:Y:S02]  /*40a0*/  PRMT R26, R8, 0x7771, RZ ;  /* 0x00007771081a7816 */ /* 0x000fe400000000ff */
[----:B------:R-:W-:-:S02]  /*40b0*/  SEL R25, R25, R2, P2 ;  /* 0x0000000219197207 */ /* 0x000fc40001000000 */
[----:B------:R-:W-:Y:S02]  /*40c0*/  SEL R26, R26, R3, P2 ;  /* 0x000000031a1a7207 */ /* 0x000fe40001000000 */
[----:B------:R-:W-:Y:S02]  /*40d0*/  LOP3.LUT R25, R25, 0xffff, RZ, 0xc0, !PT ;  /* 0x0000ffff19197812 */ /* 0x000fe400078ec0ff */
[----:B------:R-:W-:Y:S02]  /*40e0*/  PRMT R207, R21, 0x7054, R22 ;  /* 0x0000705415cf7816 */ /* 0x000fe40000000016 */
[----:B------:R-:W-:Y:S02]  /*40f0*/  PRMT R206, R23, 0x7054, R20 ;  /* 0x0000705417ce7816 */ /* 0x000fe40000000014 */
[----:B------:R-:W2:Y:S01]  /*4100*/  LDS.128 R20, [R0+UR10] ;  /* 0x0000000a00147984 */ /* 0x000ea20008000c00 */
[----:B------:R-:W-:Y:S02]  /*4110*/  PRMT R26, R26, 0x7604, R25 ;  /* 0x000076041a1a7816 */ /* 0x000fe40000000019 */
[----:B------:R-:W-:-:S02]  /*4120*/  PRMT R25, R10, 0x7772, RZ ;  /* 0x000077720a197816 */ /* 0x000fc400000000ff */
[----:B------:R-:W-:Y:S02]  /*4130*/  PRMT R27, R8, 0x7772, RZ ;  /* 0x00007772081b7816 */ /* 0x000fe400000000ff */
[-C--:B------:R-:W-:Y:S02]  /*4140*/  SEL R25, R25, R180.reuse, P2 ;  /* 0x000000b419197207 */ /* 0x080fe40001000000 */
[----:B------:R-:W-:Y:S02]  /*4150*/  SEL R27, R27, R180, P2 ;  /* 0x000000b41b1b7207 */ /* 0x000fe40001000000 */
[----:B------:R-:W-:Y:S02]  /*4160*/  PRMT R205, R25, 0x7054, R24 ;  /* 0x0000705419cd7816 */ /* 0x000fe40000000018 */
[----:B------:R-:W-:Y:S02]  /*4170*/  PRMT R204, R27, 0x7054, R26 ;  /* 0x000070541bcc7816 */ /* 0x000fe4000000001a */
[----:B-1----:R-:W-:-:S02]  /*4180*/  PRMT R25, R13, 0x7770, RZ ;  /* 0x000077700d197816 */ /* 0x002fc400000000ff */
[----:B------:R-:W-:Y:S02]  /*4190*/  PRMT R27, R15, 0x7770, RZ ;  /* 0x000077700f1b7816 */ /* 0x000fe400000000ff */
[----:B------:R-:W-:Y:S02]  /*41a0*/  PRMT R24, R13, 0x7771, RZ ;  /* 0x000077710d187816 */ /* 0x000fe400000000ff */
[----:B------:R-:W-:Y:S02]  /*41b0*/  PRMT R26, R15, 0x7771, RZ ;  /* 0x000077710f1a7816 */ /* 0x000fe400000000ff */
[-C--:B------:R-:W-:Y:S02]  /*41c0*/  SEL R25, R25, R2.reuse, P2 ;  /* 0x0000000219197207 */ /* 0x080fe40001000000 */
[----:B------:R-:W-:Y:S02]  /*41d0*/  SEL R27, R27, R2, P2 ;  /* 0x000000021b1b7207 */ /* 0x000fe40001000000 */
[----:B------:R-:W-:-:S02]  /*41e0*/  PRMT R31, R12, 0x7770, RZ ;  /* 0x000077700c1f7816 */ /* 0x000fc400000000ff */
[-C--:B------:R-:W-:Y:S02]  /*41f0*/  SEL R24, R24, R3.reuse, P2 ;  /* 0x0000000318187207 */ /* 0x080fe40001000000 */
[----:B------:R-:W-:Y:S02]  /*4200*/  SEL R26, R26, R3, P2 ;  /* 0x000000031a1a7207 */ /* 0x000fe40001000000 */
[----:B------:R-:W-:Y:S02]  /*4210*/  LOP3.LUT R25, R25, 0xffff, RZ, 0xc0, !PT ;  /* 0x0000ffff19197812 */ /* 0x000fe400078ec0ff */
[----:B------:R-:W-:Y:S02]  /*4220*/  LOP3.LUT R27, R27, 0xffff, RZ, 0xc0, !PT ;  /* 0x0000ffff1b1b7812 */ /* 0x000fe400078ec0ff */
[----:B------:R-:W-:Y:S02]  /*4230*/  PRMT R30, R12, 0x7771, RZ ;  /* 0x000077710c1e7816 */ /* 0x000fe400000000ff */
[----:B------:R-:W-:-:S02]  /*4240*/  SEL R31, R31, R2, P2 ;  /* 0x000000021f1f7207 */ /* 0x000fc40001000000 */
[----:B------:R-:W-:Y:S02]  /*4250*/  PRMT R29, R14, 0x7770, RZ ;  /* 0x000077700e1d7816 */ /* 0x000fe400000000ff */
[----:B------:R-:W-:Y:S02]  /*4260*/  SEL R30, R30, R3, P2 ;  /* 0x000000031e1e7207 */ /* 0x000fe40001000000 */
[----:B------:R-:W-:Y:S02]  /*4270*/  LOP3.LUT R31, R31, 0xffff, RZ, 0xc0, !PT ;  /* 0x0000ffff1f1f7812 */ /* 0x000fe400078ec0ff */
[----:B------:R-:W-:Y:S02]  /*4280*/  PRMT R203, R24, 0x7604, R25 ;  /* 0x0000760418cb7816 */ /* 0x000fe40000000019 */
[----:B------:R-:W-:Y:S02]  /*4290*/  PRMT R202, R26, 0x7604, R27 ;  /* 0x000076041aca7816 */ /* 0x000fe4000000001b */
[----:B------:R-:W1:Y:S01]  /*42a0*/  LDS.128 R24, [R221+UR10] ;  /* 0x0000000add187984 */ /* 0x000e620008000c00 */
[----:B------:R-:W-:-:S02]  /*42b0*/  PRMT R28, R14, 0x7771, RZ ;  /* 0x000077710e1c7816 */ /* 0x000fc400000000ff */
[----:B------:R-:W-:Y:S02]  /*42c0*/  SEL R29, R29, R2, P2 ;  /* 0x000000021d1d7207 */ /* 0x000fe40001000000 */
[----:B------:R-:W-:Y:S02]  /*42d0*/  PRMT R200, R30, 0x7604, R31 ;  /* 0x000076041ec87816 */ /* 0x000fe4000000001f */
[----:B------:R-:W-:Y:S02]  /*42e0*/  PRMT R31, R15, 0x7772, RZ ;  /* 0x000077720f1f7816 */ /* 0x000fe400000000ff */
[----:B------:R-:W-:Y:S02]  /*42f0*/  SEL R28, R28, R3, P2 ;  /* 0x000000031c1c7207 */ /* 0x000fe40001000000 */
[----:B------:R-:W-:Y:S02]  /*4300*/  LOP3.LUT R29, R29, 0xffff, RZ, 0xc0, !PT ;  /* 0x0000ffff1d1d7812 */ /* 0x000fe400078ec0ff */
[----:B------:R-:W-:-:S02]  /*4310*/  PRMT R113, R14, 0x7772, RZ ;  /* 0x000077720e717816 */ /* 0x000fc400000000ff */
[-C--:B------:R-:W-:Y:S02]  /*4320*/  SEL R31, R31, R180.reuse, P2 ;  /* 0x000000b41f1f7207 */ /* 0x080fe40001000000 */
[----:B------:R-:W-:Y:S02]  /*4330*/  PRMT R201, R28, 0x7604, R29 ;  /* 0x000076041cc97816 */ /* 0x000fe4000000001d */
[----:B------:R-:W-:Y:S02]  /*4340*/  PRMT R29, R13, 0x7772, RZ ;  /* 0x000077720d1d7816 */ /* 0x000fe400000000ff */
[----:B------:R-:W-:Y:S02]  /*4350*/  SEL R30, R113, R180, P2 ;  /* 0x000000b4711e7207 */ /* 0x000fe40001000000 */
[----:B------:R-:W-:Y:S02]  /*4360*/  PRMT R202, R31, 0x7054, R202 ;  /* 0x000070541fca7816 */ /* 0x000fe400000000ca */
[----:B--2---:R-:W-:-:S02]  /*4370*/  PRMT R31, R23, 0x7770, RZ ;  /* 0x00007770171f7816 */ /* 0x004fc400000000ff */
[----:B------:R-:W-:Y:S02]  /*4380*/  SEL R28, R29, R180, P2 ;  /* 0x000000b41d1c7207 */ /* 0x000fe40001000000 */
[----:B------:R-:W-:Y:S02]  /*4390*/  PRMT R201, R30, 0x7054, R201 ;  /* 0x000070541ec97816 */ /* 0x000fe400000000c9 */
[----:B------:R-:W-:Y:S02]  /*43a0*/  PRMT R29, R21, 0x7770, RZ ;  /* 0x00007770151d7816 */ /* 0x000fe400000000ff */
[----:B------:R-:W-:Y:S02]  /*43b0*/  PRMT R30, R23, 0x7771, RZ ;  /* 0x00007771171e7816 */ /* 0x000fe400000000ff */
[----:B------:R-:W-:Y:S02]  /*43c0*/  SEL R31, R31, R2, P2 ;  /* 0x000000021f1f7207 */ /* 0x000fe40001000000 */
[----:B------:R-:W-:-:S02]  /*43d0*/  PRMT R113, R22, 0x7770, RZ ;  /* 0x0000777016717816 */ /* 0x000fc400000000ff */
[----:B------:R-:W-:Y:S02]  /*43e0*/  PRMT R203, R28, 0x7054, R203 ;  /* 0x000070541ccb7816 */ /* 0x000fe400000000cb */
[----:B------:R-:W-:Y:S02]  /*43f0*/  PRMT R28, R21, 0x7771, RZ ;  /* 0x00007771151c7816 */ /* 0x000fe400000000ff */
[----:B------:R-:W-:Y:S02]  /*4400*/  SEL R29, R29, R2, P2 ;  /* 0x000000021d1d7207 */ /* 0x000fe40001000000 */
[----:B------:R-:W-:Y:S02]  /*4410*/  SEL R30, R30, R3, P2 ;  /* 0x000000031e1e7207 */ /* 0x000fe40001000000 */
[----:B------:R-:W-:Y:S02]  /*4420*/  LOP3.LUT R31, R31, 0xffff, RZ, 0xc0, !PT ;  /* 0x0000ffff1f1f7812 */ /* 0x000fe400078ec0ff */
[----:B------:R-:W-:-:S02]  /*4430*/  PRMT R112, R22, 0x7771, RZ ;  /* 0x0000777116707816 */ /* 0x000fc400000000ff */
[----:B------:R-:W-:Y:S02]  /*4440*/  SEL R113, R113, R2, P2 ;  /* 0x0000000271717207 */ /* 0x000fe40001000000 */
[----:B------:R-:W-:Y:S02]  /*4450*/  PRMT R115, R12, 0x7772, RZ ;  /* 0x000077720c737816 */ /* 0x000fe400000000ff */
[-C--:B------:R-:W-:Y:S02]  /*4460*/  SEL R28, R28, R3.reuse, P2 ;  /* 0x000000031c1c7207 */ /* 0x080fe40001000000 */
[----:B------:R-:W-:Y:S02]  /*4470*/  LOP3.LUT R29, R29, 0xffff, RZ, 0xc0, !PT ;  /* 0x0000ffff1d1d7812 */ /* 0x000fe400078ec0ff */
[----:B------:R-:W-:Y:S02]  /*4480*/  PRMT R190, R30, 0x7604, R31 ;  /* 0x000076041ebe7816 */ /* 0x000fe4000000001f */
[----:B------:R-:W-:-:S02]  /*4490*/  SEL R112, R112, R3, P2 ;  /* 0x0000000370707207 */ /* 0x000fc40001000000 */
[----:B------:R-:W-:Y:S02]  /*44a0*/  LOP3.LUT R113, R113, 0xffff, RZ, 0xc0, !PT ;  /* 0x0000ffff71717812 */ /* 0x000fe400078ec0ff */
[----:B------:R-:W-:Y:S02]  /*44b0*/  PRMT R31, R20, 0x7770, RZ ;  /* 0x00007770141f7816 */ /* 0x000fe400000000ff */
[----:B------:R-:W-:Y:S02]  /*44c0*/  SEL R115, R115, R180, P2 ;  /* 0x000000b473737207 */ /* 0x000fe40001000000 */
[----:B------:R-:W-:Y:S02]  /*44d0*/  PRMT R191, R28, 0x7604, R29 ;  /* 0x000076041cbf7816 */ /* 0x000fe4000000001d */
[----:B------:R-:W-:Y:S02]  /*44e0*/  PRMT R189, R112, 0x7604, R113 ;  /* 0x0000760470bd7816 */ /* 0x000fe40000000071 */
[----:B------:R-:W-:-:S02]  /*44f0*/  PRMT R30, R20, 0x7771, RZ ;  /* 0x00007771141e7816 */ /* 0x000fc400000000ff */
[----:B------:R-:W-:Y:S02]  /*4500*/  SEL R28, R31, R2, P2 ;  /* 0x000000021f1c7207 */ /* 0x000fe40001000000 */
[----:B------:R-:W-:Y:S02]  /*4510*/  PRMT R29, R21, 0x7772, RZ ;  /* 0x00007772151d7816 */ /* 0x000fe400000000ff */
[----:B------:R-:W-:Y:S02]  /*4520*/  PRMT R31, R23, 0x7772, RZ ;  /* 0x00007772171f7816 */ /* 0x000fe400000000ff */
[----:B------:R-:W-:Y:S02]  /*4530*/  PRMT R113, R22, 0x7772, RZ ;  /* 0x0000777216717816 */ /* 0x000fe400000000ff */
[----:B------:R-:W-:Y:S02]  /*4540*/  PRMT R200, R115, 0x7054, R200 ;  /* 0x0000705473c87816 */ /* 0x000fe400000000c8 */
[----:B------:R-:W-:-:S02]  /*4550*/  SEL R115, R30, R3, P2 ;  /* 0x000000031e737207 */ /* 0x000fc40001000000 */
[----:B------:R-:W-:Y:S02]  /*4560*/  LOP3.LUT R188, R28, 0xffff, RZ, 0xc0, !PT ;  /* 0x0000ffff1cbc7812 */ /* 0x000fe400078ec0ff */
[-C--:B------:R-:W-:Y:S02]  /*4570*/  SEL R28, R29, R180.reuse, P2 ;  /* 0x000000b41d1c7207 */ /* 0x080fe40001000000 */
[-C--:B------:R-:W-:Y:S02]  /*4580*/  SEL R31, R31, R180.reuse, P2 ;  /* 0x000000b41f1f7207 */ /* 0x080fe40001000000 */
[----:B------:R-:W-:Y:S02]  /*4590*/  SEL R30, R113, R180, P2 ;  /* 0x000000b4711e7207 */ /* 0x000fe40001000000 */
[----:B------:R-:W-:Y:S02]  /*45a0*/  PRMT R188, R115, 0x7604, R188 ;  /* 0x0000760473bc7816 */ /* 0x000fe400000000bc */
[----:B------:R-:W-:-:S02]  /*45b0*/  PRMT R191, R28, 0x7054, R191 ;  /* 0x000070541cbf7816 */ /* 0x000fc400000000bf */
[----:B------:R-:W-:Y:S02]  /*45c0*/  PRMT R190, R31, 0x7054, R190 ;  /* 0x000070541fbe7816 */ /* 0x000fe400000000be */
[----:B------:R-:W-:Y:S02]  /*45d0*/  PRMT R189, R30, 0x7054, R189 ;  /* 0x000070541ebd7816 */ /* 0x000fe400000000bd */
[----:B-1----:R-:W-:Y:S01]  /*45e0*/  PRMT R115, R25, 0x7770, RZ ;  /* 0x0000777019737816 */ /* 0x002fe200000000ff */
[----:B------:R-:W1:Y:S01]  /*45f0*/  LDS.128 R28, [R220+UR10] ;  /* 0x0000000adc1c7984 */ /* 0x000e620008000c00 */
[----:B------:R-:W-:Y:S02]  /*4600*/  PRMT R113, R20, 0x7772, RZ ;  /* 0x0000777214717816 */ /* 0x000fe400000000ff */
[----:B------:R-:W-:Y:S02]  /*4610*/  SEL R114, R115, R2, P2 ;  /* 0x0000000273727207 */ /* 0x000fe40001000000 */
[----:B------:R-:W-:-:S02]  /*4620*/  PRMT R112, R25, 0x7771, RZ ;  /* 0x0000777119707816 */ /* 0x000fc400000000ff */
[----:B------:R-:W-:Y:S02]  /*4630*/  SEL R115, R113, R180, P2 ;  /* 0x000000b471737207 */ /* 0x000fe40001000000 */
[C---:B------:R-:W-:Y:S02]  /*4640*/  PRMT R113, R27.reuse, 0x7770, RZ ;  /* 0x000077701b717816 */ /* 0x040fe400000000ff */
[-C--:B------:R-:W-:Y:S02]  /*4650*/  SEL R179, R112, R3.reuse, P2 ;  /* 0x0000000370b37207 */ /* 0x080fe40001000000 */
[----:B------:R-:W-:Y:S02]  /*4660*/  PRMT R112, R27, 0x7771, RZ ;  /* 0x000077711b707816 */ /* 0x000fe400000000ff */
[----:B------:R-:W-:Y:S02]  /*4670*/  SEL R113, R113, R2, P2 ;  /* 0x0000000271717207 */ /* 0x000fe40001000000 */
[----:B------:R-:W-:-:S02]  /*4680*/  SEL R112, R112, R3, P2 ;  /* 0x0000000370707207 */ /* 0x000fc40001000000 */
[----:B------:R-:W-:Y:S02]  /*4690*/  LOP3.LUT R113, R113, 0xffff, RZ, 0xc0, !PT ;  /* 0x0000ffff71717812 */ /* 0x000fe400078ec0ff */
[----:B------:R-:W-:Y:S02]  /*46a0*/  LOP3.LUT R114, R114, 0xffff, RZ, 0xc0, !PT ;  /* 0x0000ffff72727812 */ /* 0x000fe400078ec0ff */
[----:B------:R-:W-:Y:S02]  /*46b0*/  PRMT R188, R115, 0x7054, R188 ;  /* 0x0000705473bc7816 */ /* 0x000fe400000000bc */
[----:B------:R-:W-:Y:S02]  /*46c0*/  PRMT R115, R26, 0x7770, RZ ;  /* 0x000077701a737816 */ /* 0x000fe400000000ff */
[----:B------:R-:W-:Y:S02]  /*46d0*/  PRMT R178, R112, 0x7604, R113 ;  /* 0x0000760470b27816 */ /* 0x000fe40000000071 */
[----:B------:R-:W-:-:S02]  /*46e0*/  PRMT R113, R24, 0x7770, RZ ;  /* 0x0000777018717816 */ /* 0x000fc400000000ff */
[----:B------:R-:W-:Y:S02]  /*46f0*/  PRMT R179, R179, 0x7604, R114 ;  /* 0x00007604b3b37816 */ /* 0x000fe40000000072 */
[----:B------:R-:W-:Y:S02]  /*4700*/  PRMT R114, R26, 0x7771, RZ ;  /* 0x000077711a727816 */ /* 0x000fe400000000ff */
[-C--:B------:R-:W-:Y:S02]  /*4710*/  SEL R115, R115, R2.reuse, P2 ;  /* 0x0000000273737207 */ /* 0x080fe40001000000 */
[----:B------:R-:W-:Y:S02]  /*4720*/  PRMT R176, R24, 0x7771, RZ ;  /* 0x0000777118b07816 */ /* 0x000fe400000000ff */
[----:B------:R-:W-:Y:S02]  /*4730*/  SEL R113, R113, R2, P2 ;  /* 0x0000000271717207 */ /* 0x000fe40001000000 */
[----:B------:R-:W-:-:S02]  /*4740*/  SEL R114, R114, R3, P2 ;  /* 0x0000000372727207 */ /* 0x000fc40001000000 */
[----:B------:R-:W-:Y:S02]  /*4750*/  LOP3.LUT R115, R115, 0xffff, RZ, 0xc0, !PT ;  /* 0x0000ffff73737812 */ /* 0x000fe400078ec0ff */
[----:B------:R-:W-:Y:S02]  /*4760*/  SEL R176, R176, R3, P2 ;  /* 0x00000003b0b07207 */ /* 0x000fe40001000000 */
[----:B------:R-:W-:Y:S02]  /*4770*/  LOP3.LUT R113, R113, 0xffff, RZ, 0xc0, !PT ;  /* 0x0000ffff71717812 */ /* 0x000fe400078ec0ff */
[----:B------:R-:W-:Y:S02]  /*4780*/  PRMT R177, R114, 0x7604, R115 ;  /* 0x0000760472b17816 */ /* 0x000fe40000000073 */
[----:B------:R-:W-:Y:S02]  /*4790*/  PRMT R115, R25, 0x7772, RZ ;  /* 0x0000777219737816 */ /* 0x000fe400000000ff */
[----:B------:R-:W-:-:S02]  /*47a0*/  PRMT R176, R176, 0x7604, R113 ;  /* 0x00007604b0b07816 */ /* 0x000fc40000000071 */
[----:B------:R-:W-:Y:S02]  /*47b0*/  PRMT R113, R27, 0x7772, RZ ;  /* 0x000077721b717816 */ /* 0x000fe400000000ff */
[-C--:B------:R-:W-:Y:S02]  /*47c0*/  SEL R112, R115, R180.reuse, P2 ;  /* 0x000000b473707207 */ /* 0x080fe40001000000 */
[----:B------:R-:W-:Y:S02]  /*47d0*/  PRMT R115, R26, 0x7772, RZ ;  /* 0x000077721a737816 */ /* 0x000fe400000000ff */
[-C--:B------:R-:W-:Y:S02]  /*47e0*/  SEL R113, R113, R180.reuse, P2 ;  /* 0x000000b471717207 */ /* 0x080fe40001000000 */
[----:B------:R-:W-:Y:S02]  /*47f0*/  PRMT R179, R112, 0x7054, R179 ;  /* 0x0000705470b37816 */ /* 0x000fe400000000b3 */
[----:B------:R-:W-:-:S02]  /*4800*/  SEL R112, R115, R180, P2 ;  /* 0x000000b473707207 */ /* 0x000fc40001000000 */
[----:B------:R-:W-:Y:S02]  /*4810*/  PRMT R178, R113, 0x7054, R178 ;  /* 0x0000705471b27816 */ /* 0x000fe400000000b2 */
[----:B-1----:R-:W-:Y:S02]  /*4820*/  PRMT R113, R29, 0x7770, RZ ;  /* 0x000077701d717816 */ /* 0x002fe400000000ff */
[----:B------:R-:W-:Y:S02]  /*4830*/  PRMT R177, R112, 0x7054, R177 ;  /* 0x0000705470b17816 */ /* 0x000fe400000000b1 */
[----:B------:R-:W-:Y:S02]  /*4840*/  SEL R112, R113, R2, P2 ;  /* 0x0000000271707207 */ /* 0x000fe40001000000 */
[----:B------:R-:W-:Y:S02]  /*4850*/  PRMT R113, R29, 0x7771, RZ ;  /* 0x000077711d717816 */ /* 0x000fe400000000ff */
[----:B------:R-:W-:-:S02]  /*4860*/  PRMT R114, R24, 0x7772, RZ ;  /* 0x0000777218727816 */ /* 0x000fc400000000ff */
[----:B------:R-:W-:Y:S02]  /*4870*/  SEL R113, R113, R3, P2 ;  /* 0x0000000371717207 */ /* 0x000fe40001000000 */
[----:B------:R-:W-:Y:S02]  /*4880*/  LOP3.LUT R112, R112, 0xffff, RZ, 0xc0, !PT ;  /* 0x0000ffff70707812 */ /* 0x000fe400078ec0ff */
[----:B------:R-:W-:Y:S02]  /*4890*/  SEL R114, R114, R180, P2 ;  /* 0x000000b472727207 */ /* 0x000fe40001000000 */
[----:B------:R-:W-:Y:S02]  /*48a0*/  PRMT R113, R113, 0x7604, R112 ;  /* 0x0000760471717816 */ /* 0x000fe40000000070 */
[----:B------:R-:W-:Y:S02]  /*48b0*/  PRMT R115, R31, 0x7770, RZ ;  /* 0x000077701f737816 */ /* 0x000fe400000000ff */
[----:B------:R-:W-:-:S02]  /*48c0*/  PRMT R112, R30, 0x7770, RZ ;  /* 0x000077701e707816 */ /* 0x000fc400000000ff */
[----:B------:R-:W-:Y:S02]  /*48d0*/  PRMT R176, R114, 0x7054, R176 ;  /* 0x0000705472b07816 */ /* 0x000fe400000000b0 */
[-C--:B------:R-:W-:Y:S02]  /*48e0*/  SEL R164, R115, R2.reuse, P2 ;  /* 0x0000000273a47207 */ /* 0x080fe40001000000 */
[----:B------:R-:W-:Y:S02]  /*48f0*/  PRMT R115, R31, 0x7771, RZ ;  /* 0x000077711f737816 */ /* 0x000fe400000000ff */
[----:B------:R-:W-:Y:S02]  /*4900*/  PRMT R114, R30, 0x7771, RZ ;  /* 0x000077711e727816 */ /* 0x000fe400000000ff */
[----:B------:R-:W-:Y:S02]  /*4910*/  SEL R112, R112, R2, P2 ;  /* 0x0000000270707207 */ /* 0x000fe40001000000 */
[----:B------:R-:W-:-:S02]  /*4920*/  SEL R115, R115, R3, P2 ;  /* 0x0000000373737207 */ /* 0x000fc40001000000 */
[----:B------:R-:W-:Y:S02]  /*4930*/  SEL R114, R114, R3, P2 ;  /* 0x0000000372727207 */ /* 0x000fe40001000000 */
[----:B------:R-:W-:Y:S02]  /*4940*/  LOP3.LUT R164, R164, 0xffff, RZ, 0xc0, !PT ;  /* 0x0000ffffa4a47812 */ /* 0x000fe400078ec0ff */
[----:B------:R-:W-:Y:S02]  /*4950*/  LOP3.LUT R112, R112, 0xffff, RZ, 0xc0, !PT ;  /* 0x0000ffff70707812 */ /* 0x000fe400078ec0ff */
[----:B------:R-:W-:Y:S02]  /*4960*/  PRMT R165, R28, 0x7770, RZ ;  /* 0x000077701ca57816 */ /* 0x000fe400000000ff */
[----:B------:R-:W-:Y:S02]  /*4970*/  PRMT R115, R115, 0x7604, R164 ;  /* 0x0000760473737816 */ /* 0x000fe400000000a4 */
[----:B------:R-:W-:-:S02]  /*4980*/  PRMT R114, R114, 0x7604, R112 ;  /* 0x0000760472727816 */ /* 0x000fc40000000070 */
[----:B------:R-:W-:Y:S02]  /*4990*/  SEL R165, R165, R2, P2 ;  /* 0x00000002a5a57207 */ /* 0x000fe40001000000 */
[----:B------:R-:W-:Y:S02]  /*49a0*/  PRMT R112, R28, 0x7771, RZ ;  /* 0x000077711c707816 */ /* 0x000fe400000000ff */
[----:B------:R-:W-:Y:S02]  /*49b0*/  PRMT R164, R29, 0x7772, RZ ;  /* 0x000077721da47816 */ /* 0x000fe400000000ff */
[----:B------:R-:W-:Y:S02]  /*49c0*/  SEL R112, R112, R3, P2 ;  /* 0x0000000370707207 */ /* 0x000fe40001000000 */
[----:B------:R-:W-:Y:S02]  /*49d0*/  LOP3.LUT R165, R165, 0xffff, RZ, 0xc0, !PT ;  /* 0x0000ffffa5a57812 */ /* 0x000fe400078ec0ff */
[----:B------:R-:W-:-:S02]  /*49e0*/  SEL R164, R164, R180, P2 ;  /* 0x000000b4a4a47207 */ /* 0x000fc40001000000 */
[----:B------:R-:W-:Y:S02]  /*49f0*/  PRMT R112, R112, 0x7604, R165 ;  /* 0x0000760470707816 */ /* 0x000fe400000000a5 */
[----:B------:R-:W-:Y:S02]  /*4a00*/  PRMT R113, R164, 0x7054, R113 ;  /* 0x00007054a4717816 */ /* 0x000fe40000000071 */
[----:B------:R-:W-:Y:S02]  /*4a10*/  PRMT R165, R31, 0x7772, RZ ;  /* 0x000077721fa57816 */ /* 0x000fe400000000ff */
[----:B------:R-:W-:Y:S02]  /*4a20*/  PRMT R164, R30, 0x7772, RZ ;  /* 0x000077721ea47816 */ /* 0x000fe400000000ff */
[-C--:B------:R-:W-:Y:S02]  /*4a30*/  SEL R165, R165, R180.reuse, P2 ;  /* 0x000000b4a5a57207 */ /* 0x080fe40001000000 */
[----:B------:R-:W-:-:S02]  /*4a40*/  SEL R164, R164, R180, P2 ;  /* 0x000000b4a4a47207 */ /* 0x000fc40001000000 */
[----:B------:R-:W-:Y:S02]  /*4a50*/  PRMT R115, R165, 0x7054, R115 ;  /* 0x00007054a5737816 */ /* 0x000fe40000000073 */
[----:B------:R-:W-:Y:S02]  /*4a60*/  PRMT R114, R164, 0x7054, R114 ;  /* 0x00007054a4727816 */ /* 0x000fe40000000072 */
[C---:B------:R-:W-:Y:S02]  /*4a70*/  PRMT R164, R121.reuse, 0x7770, RZ ;  /* 0x0000777079a47816 */ /* 0x040fe400000000ff */
[----:B------:R-:W-:Y:S02]  /*4a80*/  PRMT R165, R28, 0x7772, RZ ;  /* 0x000077721ca57816 */ /* 0x000fe400000000ff */
[----:B------:R-:W-:Y:S02]  /*4a90*/  SEL R164, R164, R2, P2 ;  /* 0x00000002a4a47207 */ /* 0x000fe40001000000 */
[----:B------:R-:W-:-:S02]  /*4aa0*/  PRMT R175, R121, 0x7771, RZ ;  /* 0x0000777179af7816 */ /* 0x000fc400000000ff */
[----:B------:R-:W-:Y:S02]  /*4ab0*/  SEL R165, R165, R180, P2 ;  /* 0x000000b4a5a57207 */ /* 0x000fe40001000000 */
[----:B------:R-:W-:Y:S02]  /*4ac0*/  SEL R175, R175, R3, P2 ;  /* 0x00000003afaf7207 */ /* 0x000fe40001000000 */
[----:B------:R-:W-:Y:S02]  /*4ad0*/  LOP3.LUT R164, R164, 0xffff, RZ, 0xc0, !PT ;  /* 0x0000ffffa4a47812 */ /* 0x000fe400078ec0ff */
[----:B------:R-:W-:Y:S02]  /*4ae0*/  PRMT R112, R165, 0x7054, R112 ;  /* 0x00007054a5707816 */ /* 0x000fe40000000070 */
[----:B------:R-:W-:Y:S02]  /*4af0*/  PRMT R165, R123, 0x7770, RZ ;  /* 0x000077707ba57816 */ /* 0x000fe400000000ff */
[----:B------:R-:W-:-:S02]  /*4b00*/  PRMT R175, R175, 0x7604, R164 ;  /* 0x00007604afaf7816 */ /* 0x000fc400000000a4 */
[-C--:B------:R-:W-:Y:S02]  /*4b10*/  SEL R165, R165, R2.reuse, P2 ;  /* 0x00000002a5a57207 */ /* 0x080fe40001000000 */
[C---:B------:R-:W-:Y:S02]  /*4b20*/  PRMT R164, R122.reuse, 0x7770, RZ ;  /* 0x000077707aa47816 */ /* 0x040fe400000000ff */
[----:B------:R-:W-:Y:S02]  /*4b30*/  PRMT R174, R123, 0x7771, RZ ;  /* 0x000077717bae7816 */ /* 0x000fe400000000ff */
        /* <DEDUP_REMOVED lines=9> */
[----:B------:R-:W-:Y:S02]  /*4bd0*/  SEL R165, R165, R2, P2 ;  /* 0x00000002a5a57207 */ /* 0x000fe40001000000 */
[----:B------:R-:W-:Y:S02]  /*4be0*/  PRMT R164, R121, 0x7772, RZ ;  /* 0x0000777279a47816 */ /* 0x000fe400000000ff */
[----:B------:R-:W-:Y:S02]  /*4bf0*/  PRMT R170, R120, 0x7771, RZ ;  /* 0x0000777178aa7816 */ /* 0x000fe400000000ff */
[----:B------:R-:W-:Y:S02]  /*4c00*/  LOP3.LUT R165, R165, 0xffff, RZ, 0xc0, !PT ;  /* 0x0000ffffa5a57812 */ /* 0x000fe400078ec0ff */
[----:B------:R-:W-:Y:S02]  /*4c10*/  SEL R164, R164, R180, P2 ;  /* 0x000000b4a4a47207 */ /* 0x000fe40001000000 */
[----:B------:R-:W-:-:S02]  /*4c20*/  SEL R170, R170, R3, P2 ;  /* 0x00000003aaaa7207 */ /* 0x000fc40001000000 */
[----:B------:R-:W-:Y:S02]  /*4c30*/  PRMT R175, R164, 0x7054, R175 ;  /* 0x00007054a4af7816 */ /* 0x000fe400000000af */
[----:B------:R-:W-:Y:S02]  /*4c40*/  PRMT R170, R170, 0x7604, R165 ;  /* 0x00007604aaaa7816 */ /* 0x000fe400000000a5 */
[----:B------:R-:W1:Y:S01]  /*4c50*/  LDS.128 R164, [R218+UR10] ;  /* 0x0000000adaa47984 */ /* 0x000e620008000c00 */
[----:B------:R-:W-:Y:S02]  /*4c60*/  PRMT R208, R123, 0x7772, RZ ;  /* 0x000077727bd07816 */ /* 0x000fe400000000ff */
[----:B------:R-:W-:Y:S02]  /*4c70*/  PRMT R5, R5, 0x7773, RZ ;  /* 0x0000777305057816 */ /* 0x000fe400000000ff */
[----:B------:R-:W-:Y:S02]  /*4c80*/  SEL R208, R208, R180, P2 ;  /* 0x000000b4d0d07207 */ /* 0x000fe40001000000 */
[----:B------:R-:W-:-:S02]  /*4c90*/  SEL R5, R5, R181, P2 ;  /* 0x000000b505057207 */ /* 0x000fc40001000000 */
[----:B------:R-:W-:Y:S02]  /*4ca0*/  PRMT R174, R208, 0x7054, R174 ;  /* 0x00007054d0ae7816 */ /* 0x000fe400000000ae */
[----:B------:R-:W-:Y:S02]  /*4cb0*/  PRMT R208, R122, 0x7772, RZ ;  /* 0x000077727ad07816 */ /* 0x000fe400000000ff */
[----:B------:R-:W-:Y:S02]  /*4cc0*/  PRMT R5, R5, 0x654, R171 ;  /* 0x0000065405057816 */ /* 0x000fe400000000ab */
[----:B------:R-:W-:Y:S02]  /*4cd0*/  SEL R208, R208, R180, P2 ;  /* 0x000000b4d0d07207 */ /* 0x000fe40001000000 */
[----:B------:R-:W-:Y:S02]  /*4ce0*/  PRMT R7, R7, 0x7773, RZ ;  /* 0x0000777307077816 */ /* 0x000fe400000000ff */
[----:B------:R-:W-:-:S02]  /*4cf0*/  PRMT R169, R208, 0x7054, R169 ;  /* 0x00007054d0a97816 */ /* 0x000fc400000000a9 */
[----:B------:R-:W-:Y:S02]  /*4d00*/  PRMT R208, R120, 0x7772, RZ ;  /* 0x0000777278d07816 */ /* 0x000fe400000000ff */
[----:B------:R-:W-:Y:S02]  /*4d10*/  SEL R7, R7, R181, P2 ;  /* 0x000000b507077207 */ /* 0x000fe40001000000 */
[----:B------:R-:W-:Y:S02]  /*4d20*/  SEL R208, R208, R180, P2 ;  /* 0x000000b4d0d07207 */ /* 0x000fe40001000000 */
[----:B------:R-:W-:Y:S02]  /*4d30*/  PRMT R7, R7, 0x654, R172 ;  /* 0x0000065407077816 */ /* 0x000fe400000000ac */
[----:B------:R-:W-:Y:S02]  /*4d40*/  PRMT R170, R208, 0x7054, R170 ;  /* 0x00007054d0aa7816 */ /* 0x000fe400000000aa */
[----:B------:R-:W-:-:S02]  /*4d50*/  PRMT R6, R6, 0x7773, RZ ;  /* 0x0000777306067816 */ /* 0x000fc400000000ff */
[----:B------:R-:W-:Y:S02]  /*4d60*/  PRMT R20, R20, 0x7773, RZ ;  /* 0x0000777314147816 */ /* 0x000fe400000000ff */
[----:B------:R-:W-:Y:S02]  /*4d70*/  SEL R6, R6, R181, P2 ;  /* 0x000000b506067207 */ /* 0x000fe40001000000 */
[----:B------:R-:W-:Y:S02]  /*4d80*/  PRMT R24, R24, 0x7773, RZ ;  /* 0x0000777318187816 */ /* 0x000fe400000000ff */
[----:B------:R-:W-:Y:S02]  /*4d90*/  PRMT R6, R6, 0x654, R173 ;  /* 0x0000065406067816 */ /* 0x000fe400000000ad */
[C---:B-1----:R-:W-:Y:S02]  /*4da0*/  PRMT R171, R165.reuse, 0x7770, RZ ;  /* 0x00007770a5ab7816 */ /* 0x042fe400000000ff */
[----:B------:R-:W-:-:S02]  /*4db0*/  PRMT R208, R165, 0x7771, RZ ;  /* 0x00007771a5d07816 */ /* 0x000fc400000000ff */
[----:B------:R-:W-:Y:S02]  /*4dc0*/  SEL R171, R171, R2, P2 ;  /* 0x00000002abab7207 */ /* 0x000fe40001000000 */
[----:B------:R-:W-:Y:S02]  /*4dd0*/  SEL R208, R208, R3, P2 ;  /* 0x00000003d0d07207 */ /* 0x000fe40001000000 */
[----:B------:R-:W-:Y:S02]  /*4de0*/  LOP3.LUT R171, R171, 0xffff, RZ, 0xc0, !PT ;  /* 0x0000ffffabab7812 */ /* 0x000fe400078ec0ff */
[----:B------:R-:W-:Y:S02]  /*4df0*/  PRMT R172, R166, 0x7770, RZ ;  /* 0x00007770a6ac7816 */ /* 0x000fe400000000ff */
[----:B------:R-:W-:Y:S02]  /*4e00*/  PRMT R171, R208, 0x7604, R171 ;  /* 0x00007604d0ab7816 */ /* 0x000fe400000000ab */
[----:B------:R-:W-:-:S02]  /*4e10*/  PRMT R208, R165, 0x7772, RZ ;  /* 0x00007772a5d07816 */ /* 0x000fc400000000ff */
[----:B------:R-:W-:Y:S02]  /*4e20*/  SEL R172, R172, R2, P2 ;  /* 0x00000002acac7207 */ /* 0x000fe40001000000 */
[----:B------:R-:W-:Y:S02]  /*4e30*/  SEL R208, R208, R180, P2 ;  /* 0x000000b4d0d07207 */ /* 0x000fe40001000000 */
[----:B------:R-:W-:Y:S02]  /*4e40*/  LOP3.LUT R172, R172, 0xffff, RZ, 0xc0, !PT ;  /* 0x0000ffffacac7812 */ /* 0x000fe400078ec0ff */
[----:B------:R-:W-:Y:S02]  /*4e50*/  PRMT R171, R208, 0x7054, R171 ;  /* 0x00007054d0ab7816 */ /* 0x000fe400000000ab */
[----:B------:R-:W-:Y:S02]  /*4e60*/  PRMT R208, R166, 0x7771, RZ ;  /* 0x00007771a6d07816 */ /* 0x000fe400000000ff */
[----:B------:R-:W-:-:S02]  /*4e70*/  PRMT R173, R167, 0x7770, RZ ;  /* 0x00007770a7ad7816 */ /* 0x000fc400000000ff */
[----:B------:R-:W-:Y:S02]  /*4e80*/  SEL R208, R208, R3, P2 ;  /* 0x00000003d0d07207 */ /* 0x000fe40001000000 */
[----:B------:R-:W-:Y:S02]  /*4e90*/  PRMT R27, R27, 0x7773, RZ ;  /* 0x000077731b1b7816 */ /* 0x000fe400000000ff */
[----:B------:R-:W-:Y:S02]  /*4ea0*/  PRMT R172, R208, 0x7604, R172 ;  /* 0x00007604d0ac7816 */ /* 0x000fe400000000ac */
[----:B------:R-:W-:Y:S02]  /*4eb0*/  PRMT R208, R166, 0x7772, RZ ;  /* 0x00007772a6d07816 */ /* 0x000fe400000000ff */
[----:B------:R-:W-:Y:S02]  /*4ec0*/  SEL R20, R20, R181, P2 ;  /* 0x000000b514147207 */ /* 0x000fe40001000000 */
[----:B------:R-:W-:-:S02]  /*4ed0*/  SEL R208, R208, R180, P2 ;  /* 0x000000b4d0d07207 */ /* 0x000fc40001000000 */
[-C--:B------:R-:W-:Y:S02]  /*4ee0*/  SEL R24, R24, R181.reuse, P2 ;  /* 0x000000b518187207 */ /* 0x080fe40001000000 */
[----:B------:R-:W-:Y:S02]  /*4ef0*/  PRMT R172, R208, 0x7054, R172 ;  /* 0x00007054d0ac7816 */ /* 0x000fe400000000ac */
[----:B------:R-:W-:Y:S02]  /*4f00*/  SEL R173, R173, R2, P2 ;  /* 0x00000002adad7207 */ /* 0x000fe40001000000 */
[----:B------:R-:W-:Y:S02]  /*4f10*/  PRMT R208, R167, 0x7771, RZ ;  /* 0x00007771a7d07816 */ /* 0x000fe400000000ff */
[----:B------:R-:W-:Y:S02]  /*4f20*/  SEL R27, R27, R181, P2 ;  /* 0x000000b51b1b7207 */ /* 0x000fe40001000000 */
[----:B------:R-:W-:-:S02]  /*4f30*/  PRMT R20, R20, 0x654, R188 ;  /* 0x0000065414147816 */ /* 0x000fc400000000bc */
[----:B------:R-:W-:Y:S02]  /*4f40*/  PRMT R24, R24, 0x654, R176 ;  /* 0x0000065418187816 */ /* 0x000fe400000000b0 */
[----:B------:R-:W-:Y:S02]  /*4f50*/  PRMT R26, R26, 0x7773, RZ ;  /* 0x000077731a1a7816 */ /* 0x000fe400000000ff */
[----:B------:R-:W-:Y:S02]  /*4f60*/  PRMT R188, R31, 0x7773, RZ ;  /* 0x000077731fbc7816 */ /* 0x000fe400000000ff */
[----:B------:R-:W-:Y:S02]  /*4f70*/  PRMT R176, R30, 0x7773, RZ ;  /* 0x000077731eb07816 */ /* 0x000fe400000000ff */
[----:B------:R-:W-:Y:S02]  /*4f80*/  SEL R208, R208, R3, P2 ;  /* 0x00000003d0d07207 */ /* 0x000fe40001000000 */
[----:B------:R-:W-:-:S02]  /*4f90*/  LOP3.LUT R173, R173, 0xffff, RZ, 0xc0, !PT ;  /* 0x0000ffffadad7812 */ /* 0x000fc400078ec0ff */
[----:B------:R-:W-:Y:S02]  /*4fa0*/  PRMT R4, R4, 0x7773, RZ ;  /* 0x0000777304047816 */ /* 0x000fe400000000ff */
[----:B------:R-:W-:Y:S02]  /*4fb0*/  PRMT R27, R27, 0x654, R178 ;  /* 0x000006541b1b7816 */ /* 0x000fe400000000b2 */
[----:B------:R-:W-:Y:S02]  /*4fc0*/  PRMT R178, R29, 0x7773, RZ ;  /* 0x000077731db27816 */ /* 0x000fe400000000ff */
[-C--:B------:R-:W-:Y:S02]  /*4fd0*/  SEL R26, R26, R181.reuse, P2 ;  /* 0x000000b51a1a7207 */ /* 0x080fe40001000000 */
[----:B------:R-:W-:Y:S02]  /*4fe0*/  SEL R30, R188, R181, P2 ;  /* 0x000000b5bc1e7207 */ /* 0x000fe40001000000 */
[----:B------:R-:W-:-:S02]  /*4ff0*/  PRMT R28, R28, 0x7773, RZ ;  /* 0x000077731c1c7816 */ /* 0x000fc400000000ff */
[-C--:B------:R-:W-:Y:S02]  /*5000*/  SEL R29, R176, R181.reuse, P2 ;  /* 0x000000b5b01d7207 */ /* 0x080fe40001000000 */
[----:B------:R-:W-:Y:S02]  /*5010*/  PRMT R173, R208, 0x7604, R173 ;  /* 0x00007604d0ad7816 */ /* 0x000fe400000000ad */
[----:B------:R-:W-:Y:S02]  /*5020*/  PRMT R208, R167, 0x7772, RZ ;  /* 0x00007772a7d07816 */ /* 0x000fe400000000ff */
[----:B------:R-:W-:Y:S02]  /*5030*/  SEL R4, R4, R181, P2 ;  /* 0x000000b504047207 */ /* 0x000fe40001000000 */
[----:B------:R-:W-:Y:S02]  /*5040*/  PRMT R26, R26, 0x654, R177 ;  /* 0x000006541a1a7816 */ /* 0x000fe400000000b1 */
[----:B------:R-:W-:-:S02]  /*5050*/  PRMT R115, R30, 0x654, R115 ;  /* 0x000006541e737816 */ /* 0x000fc40000000073 */
[----:B------:R-:W-:Y:S02]  /*5060*/  SEL R177, R28, R181, P2 ;  /* 0x000000b51cb17207 */ /* 0x000fe40001000000 */
[----:B------:R-:W-:Y:S02]  /*5070*/  PRMT R114, R29, 0x654, R114 ;  /* 0x000006541d727816 */ /* 0x000fe40000000072 */
[----:B------:R-:W-:Y:S01]  /*5080*/  SEL R208, R208, R180, P2 ;  /* 0x000000b4d0d07207 */ /* 0x000fe20001000000 */
[----:B------:R-:W1:Y:S01]  /*5090*/  LDS.128 R28, [R217+UR10] ;  /* 0x0000000ad91c7984 */ /* 0x000e620008000c00 */
[----:B------:R-:W-:Y:S02]  /*50a0*/  PRMT R4, R4, 0x654, R168 ;  /* 0x0000065404047816 */ /* 0x000fe400000000a8 */
[----:B------:R-:W-:Y:S02]  /*50b0*/  PRMT R168, R164, 0x7770, RZ ;  /* 0x00007770a4a87816 */ /* 0x000fe400000000ff */
[----:B------:R-:W-:-:S02]  /*50c0*/  PRMT R173, R208, 0x7054, R173 ;  /* 0x00007054d0ad7816 */ /* 0x000fc400000000ad */
[----:B------:R-:W-:Y:S02]  /*50d0*/  SEL R168, R168, R2, P2 ;  /* 0x00000002a8a87207 */ /* 0x000fe40001000000 */
[----:B------:R-:W-:Y:S02]  /*50e0*/  PRMT R208, R164, 0x7771, RZ ;  /* 0x00007771a4d07816 */ /* 0x000fe400000000ff */
[----:B------:R-:W-:Y:S02]  /*50f0*/  LOP3.LUT R168, R168, 0xffff, RZ, 0xc0, !PT ;  /* 0x0000ffffa8a87812 */ /* 0x000fe400078ec0ff */
[----:B------:R-:W-:Y:S02]  /*5100*/  SEL R208, R208, R3, P2 ;  /* 0x00000003d0d07207 */ /* 0x000fe40001000000 */
[----:B------:R-:W-:Y:S02]  /*5110*/  PRMT R122, R122, 0x7773, RZ ;  /* 0x000077737a7a7816 */ /* 0x000fe400000000ff */
[----:B------:R-:W-:-:S02]  /*5120*/  PRMT R168, R208, 0x7604, R168 ;  /* 0x00007604d0a87816 */ /* 0x000fc400000000a8 */
[----:B------:R-:W-:Y:S02]  /*5130*/  PRMT R120, R120, 0x7773, RZ ;  /* 0x0000777378787816 */ /* 0x000fe400000000ff */
[----:B------:R-:W-:Y:S02]  /*5140*/  PRMT R208, R164, 0x7772, RZ ;  /* 0x00007772a4d07816 */ /* 0x000fe400000000ff */
[----:B------:R-:W-:Y:S02]  /*5150*/  PRMT R121, R121, 0x7773, RZ ;  /* 0x0000777379797816 */ /* 0x000fe400000000ff */
[-C--:B------:R-:W-:Y:S02]  /*5160*/  SEL R122, R122, R181.reuse, P2 ;  /* 0x000000b57a7a7207 */ /* 0x080fe40001000000 */
[----:B------:R-:W-:Y:S02]  /*5170*/  SEL R120, R120, R181, P2 ;  /* 0x000000b578787207 */ /* 0x000fe40001000000 */
[----:B------:R-:W-:-:S02]  /*5180*/  SEL R208, R208, R180, P2 ;  /* 0x000000b4d0d07207 */ /* 0x000fc40001000000 */
[----:B------:R-:W-:Y:S02]  /*5190*/  PRMT R165, R165, 0x7773, RZ ;  /* 0x00007773a5a57816 */ /* 0x000fe400000000ff */
[----:B------:R-:W-:Y:S02]  /*51a0*/  PRMT R166, R166, 0x7773, RZ ;  /* 0x00007773a6a67816 */ /* 0x000fe400000000ff */
[----:B------:R-:W-:Y:S02]  /*51b0*/  SEL R121, R121, R181, P2 ;  /* 0x000000b579797207 */ /* 0x000fe40001000000 */
[----:B------:R-:W-:Y:S02]  /*51c0*/  PRMT R164, R164, 0x7773, RZ ;  /* 0x00007773a4a47816 */ /* 0x000fe400000000ff */
[----:B------:R-:W-:Y:S02]  /*51d0*/  PRMT R122, R122, 0x654, R169 ;  /* 0x000006547a7a7816 */ /* 0x000fe400000000a9 */
[----:B------:R-:W-:-:S02]  /*51e0*/  PRMT R120, R120, 0x654, R170 ;  /* 0x0000065478787816 */ /* 0x000fc400000000aa */
[----:B------:R-:W-:Y:S02]  /*51f0*/  PRMT R168, R208, 0x7054, R168 ;  /* 0x00007054d0a87816 */ /* 0x000fe400000000a8 */
[----:B------:R-:W-:Y:S01]  /*5200*/  PRMT R121, R121, 0x654, R175 ;  /* 0x0000065479797816 */ /* 0x000fe200000000af */
[----:B------:R-:W-:Y:S01]  /*5210*/  LDS.128 R208, [R198+UR10] ;  /* 0x0000000ac6d07984 */ /* 0x000fe20008000c00 */
[-C--:B------:R-:W-:Y:S02]  /*5220*/  SEL R170, R165, R181.reuse, P2 ;  /* 0x000000b5a5aa7207 */ /* 0x080fe40001000000 */
[-C--:B------:R-:W-:Y:S02]  /*5230*/  SEL R169, R166, R181.reuse, P2 ;  /* 0x000000b5a6a97207 */ /* 0x080fe40001000000 */
[----:B------:R-:W-:Y:S02]  /*5240*/  PRMT R123, R123, 0x7773, RZ ;  /* 0x000077737b7b7816 */ /* 0x000fe400000000ff */
[----:B------:R-:W-:-:S02]  /*5250*/  SEL R175, R164, R181, P2 ;  /* 0x000000b5a4af7207 */ /* 0x000fc40001000000 */
[----:B------:R-:W-:Y:S02]  /*5260*/  SEL R123, R123, R181, P2 ;  /* 0x000000b57b7b7207 */ /* 0x000fe40001000000 */
[----:B------:R-:W-:Y:S02]  /*5270*/  PRMT R165, R170, 0x654, R171 ;  /* 0x00000654aaa57816 */ /* 0x000fe400000000ab */
[----:B------:R-:W-:Y:S02]  /*5280*/  PRMT R166, R169, 0x654, R172 ;  /* 0x00000654a9a67816 */ /* 0x000fe400000000ac */
[----:B------:R-:W-:Y:S02]  /*5290*/  PRMT R164, R175, 0x654, R168 ;  /* 0x00000654afa47816 */ /* 0x000fe400000000a8 */
[----:B------:R-:W-:Y:S01]  /*52a0*/  PRMT R167, R167, 0x7773, RZ ;  /* 0x00007773a7a77816 */ /* 0x000fe200000000ff */
[----:B------:R-:W2:Y:S01]  /*52b0*/  LDS.128 R168, [R216+UR10] ;  /* 0x0000000ad8a87984 */ /* 0x000ea20008000c00 */
[----:B------:R-:W-:-:S02]  /*52c0*/  PRMT R9, R9, 0x7773, RZ ;  /* 0x0000777309097816 */ /* 0x000fc400000000ff */
[----:B------:R-:W-:Y:S02]  /*52d0*/  PRMT R11, R11, 0x7773, RZ ;  /* 0x000077730b0b7816 */ /* 0x000fe400000000ff */
[----:B------:R-:W-:Y:S02]  /*52e0*/  PRMT R10, R10, 0x7773, RZ ;  /* 0x000077730a0a7816 */ /* 0x000fe400000000ff */
[----:B------:R-:W-:Y:S02]  /*52f0*/  PRMT R8, R8, 0x7773, RZ ;  /* 0x0000777308087816 */ /* 0x000fe400000000ff */
[----:B------:R-:W-:Y:S02]  /*5300*/  PRMT R13, R13, 0x7773, RZ ;  /* 0x000077730d0d7816 */ /* 0x000fe400000000ff */
[----:B------:R-:W-:Y:S02]  /*5310*/  PRMT R15, R15, 0x7773, RZ ;  /* 0x000077730f0f7816 */ /* 0x000fe400000000ff */
[----:B------:R-:W-:-:S02]  /*5320*/  PRMT R14, R14, 0x7773, RZ ;  /* 0x000077730e0e7816 */ /* 0x000fc400000000ff */
[----:B------:R-:W-:Y:S02]  /*5330*/  PRMT R12, R12, 0x7773, RZ ;  /* 0x000077730c0c7816 */ /* 0x000fe400000000ff */
[----:B------:R-:W-:Y:S02]  /*5340*/  PRMT R21, R21, 0x7773, RZ ;  /* 0x0000777315157816 */ /* 0x000fe400000000ff */
[----:B------:R-:W-:Y:S02]  /*5350*/  PRMT R23, R23, 0x7773, RZ ;  /* 0x0000777317177816 */ /* 0x000fe400000000ff */
[----:B------:R-:W-:Y:S02]  /*5360*/  PRMT R22, R22, 0x7773, RZ ;  /* 0x0000777316167816 */ /* 0x000fe400000000ff */
[----:B------:R-:W-:Y:S02]  /*5370*/  PRMT R25, R25, 0x7773, RZ ;  /* 0x0000777319197816 */ /* 0x000fe400000000ff */
[----:B------:R-:W-:-:S02]  /*5380*/  PRMT R123, R123, 0x654, R174 ;  /* 0x000006547b7b7816 */ /* 0x000fc400000000ae */
[-C--:B------:R-:W-:Y:S02]  /*5390*/  SEL R178, R178, R181.reuse, P2 ;  /* 0x000000b5b2b27207 */ /* 0x080fe40001000000 */
[-C--:B------:R-:W-:Y:S02]  /*53a0*/  SEL R174, R167, R181.reuse, P2 ;  /* 0x000000b5a7ae7207 */ /* 0x080fe40001000000 */
[-C--:B------:R-:W-:Y:S02]  /*53b0*/  SEL R9, R9, R181.reuse, P2 ;  /* 0x000000b509097207 */ /* 0x080fe40001000000 */
[-C--:B------:R-:W-:Y:S02]  /*53c0*/  SEL R11, R11, R181.reuse, P2 ;  /* 0x000000b50b0b7207 */ /* 0x080fe40001000000 */
[-C--:B------:R-:W-:Y:S02]  /*53d0*/  SEL R10, R10, R181.reuse, P2 ;  /* 0x000000b50a0a7207 */ /* 0x080fe40001000000 */
[----:B------:R-:W-:-:S02]  /*53e0*/  SEL R8, R8, R181, P2 ;  /* 0x000000b508087207 */ /* 0x000fc40001000000 */
[-C--:B------:R-:W-:Y:S02]  /*53f0*/  SEL R13, R13, R181.reuse, P2 ;  /* 0x000000b50d0d7207 */ /* 0x080fe40001000000 */
[-C--:B------:R-:W-:Y:S02]  /*5400*/  SEL R15, R15, R181.reuse, P2 ;  /* 0x000000b50f0f7207 */ /* 0x080fe40001000000 */
[-C--:B------:R-:W-:Y:S02]  /*5410*/  SEL R14, R14, R181.reuse, P2 ;  /* 0x000000b50e0e7207 */ /* 0x080fe40001000000 */
[-C--:B------:R-:W-:Y:S02]  /*5420*/  SEL R12, R12, R181.reuse, P2 ;  /* 0x000000b50c0c7207 */ /* 0x080fe40001000000 */
[-C--:B------:R-:W-:Y:S02]  /*5430*/  SEL R21, R21, R181.reuse, P2 ;  /* 0x000000b515157207 */ /* 0x080fe40001000000 */
[----:B------:R-:W-:-:S02]  /*5440*/  SEL R23, R23, R181, P2 ;  /* 0x000000b517177207 */ /* 0x000fc40001000000 */
[-C--:B------:R-:W-:Y:S02]  /*5450*/  SEL R22, R22, R181.reuse, P2 ;  /* 0x000000b516167207 */ /* 0x080fe40001000000 */
[----:B------:R-:W-:Y:S02]  /*5460*/  SEL R25, R25, R181, P2 ;  /* 0x000000b519197207 */ /* 0x000fe40001000000 */
[----:B------:R-:W-:Y:S02]  /*5470*/  PRMT R9, R9, 0x654, R207 ;  /* 0x0000065409097816 */ /* 0x000fe400000000cf */
[----:B------:R-:W-:Y:S02]  /*5480*/  PRMT R11, R11, 0x654, R206 ;  /* 0x000006540b0b7816 */ /* 0x000fe400000000ce */
[----:B------:R-:W-:Y:S02]  /*5490*/  PRMT R10, R10, 0x654, R205 ;  /* 0x000006540a0a7816 */ /* 0x000fe400000000cd */
[----:B------:R-:W-:-:S02]  /*54a0*/  PRMT R8, R8, 0x654, R204 ;  /* 0x0000065408087816 */ /* 0x000fc400000000cc */
[----:B------:R-:W-:Y:S01]  /*54b0*/  PRMT R13, R13, 0x654, R203 ;  /* 0x000006540d0d7816 */ /* 0x000fe200000000cb */
[----:B------:R-:W-:Y:S01]  /*54c0*/  LDS.128 R204, [R199+UR10] ;  /* 0x0000000ac7cc7984 */ /* 0x000fe20008000c00 */
[----:B------:R-:W-:Y:S02]  /*54d0*/  PRMT R15, R15, 0x654, R202 ;  /* 0x000006540f0f7816 */ /* 0x000fe400000000ca */
[----:B------:R-:W-:Y:S02]  /*54e0*/  PRMT R14, R14, 0x654, R201 ;  /* 0x000006540e0e7816 */ /* 0x000fe400000000c9 */
[----:B------:R-:W-:Y:S02]  /*54f0*/  PRMT R12, R12, 0x654, R200 ;  /* 0x000006540c0c7816 */ /* 0x000fe400000000c8 */
[----:B------:R-:W-:Y:S01]  /*5500*/  PRMT R21, R21, 0x654, R191 ;  /* 0x0000065415157816 */ /* 0x000fe200000000bf */
[----:B------:R-:W-:Y:S01]  /*5510*/  LDS.128 R200, [R212+UR10] ;  /* 0x0000000ad4c87984 */ /* 0x000fe20008000c00 */
[----:B------:R-:W-:-:S02]  /*5520*/  PRMT R23, R23, 0x654, R190 ;  /* 0x0000065417177816 */ /* 0x000fc400000000be */
[----:B------:R-:W-:Y:S02]  /*5530*/  PRMT R22, R22, 0x654, R189 ;  /* 0x0000065416167816 */ /* 0x000fe400000000bd */
[----:B------:R-:W-:Y:S01]  /*5540*/  PRMT R25, R25, 0x654, R179 ;  /* 0x0000065419197816 */ /* 0x000fe200000000b3 */
[----:B------:R-:W-:Y:S01]  /*5550*/  LDS.128 R188, [R213+UR10] ;  /* 0x0000000ad5bc7984 */ /* 0x000fe20008000c00 */
[----:B------:R-:W-:Y:S02]  /*5560*/  PRMT R113, R178, 0x654, R113 ;  /* 0x00000654b2717816 */ /* 0x000fe40000000071 */
[----:B------:R-:W-:Y:S02]  /*5570*/  PRMT R112, R177, 0x654, R112 ;  /* 0x00000654b1707816 */ /* 0x000fe40000000070 */
[----:B------:R-:W-:Y:S01]  /*5580*/  PRMT R167, R174, 0x654, R173 ;  /* 0x00000654aea77816 */ /* 0x000fe200000000ad */
[----:B------:R-:W-:Y:S04]  /*5590*/  LDS.128 R176, [R214+UR10] ;  /* 0x0000000ad6b07984 */ /* 0x000fe80008000c00 */
[----:B------:R-:W3:Y:S04]  /*55a0*/  LDS.128 R172, [R215+UR10] ;  /* 0x0000000ad7ac7984 */ /* 0x000ee80008000c00 */
[----:B------:R1:W-:Y:S04]  /*55b0*/  STS.128 [R184+0x20000], R4 ;  /* 0x02000004b8007388 */ /* 0x0003e80000000c00 */
[----:B------:R4:W-:Y:S04]  /*55c0*/  STS.128 [R183+0x20000], R8 ;  /* 0x02000008b7007388 */ /* 0x0009e80000000c00 */
[----:B------:R2:W-:Y:S04]  /*55d0*/  STS.128 [R182+0x20000], R12 ;  /* 0x0200000cb6007388 */ /* 0x0005e80000000c00 */
[----:B------:R-:W-:Y:S01]  /*55e0*/  STS.128 [R0+0x20000], R20 ;  /* 0x0200001400007388 */ /* 0x000fe20000000c00 */
[----:B-1----:R-:W-:-:S03]  /*55f0*/  PRMT R5, R28, 0x7770, RZ ;  /* 0x000077701c057816 */ /* 0x002fc600000000ff */
[----:B------:R-:W-:Y:S01]  /*5600*/  STS.128 [R221+0x20000], R24 ;  /* 0x02000018dd007388 */ /* 0x000fe20000000c00 */
[----:B------:R-:W-:Y:S02]  /*5610*/  PRMT R7, R29, 0x7770, RZ ;  /* 0x000077701d077816 */ /* 0x000fe400000000ff */
[----:B----4-:R-:W-:Y:S01]  /*5620*/  PRMT R8, R28, 0x7771, RZ ;  /* 0x000077711c087816 */ /* 0x010fe200000000ff */
[----:B------:R1:W-:Y:S01]  /*5630*/  STS.128 [R220+0x20000], R112 ;  /* 0x02000070dc007388 */ /* 0x0003e20000000c00 */
[-C--:B------:R-:W-:Y:S02]  /*5640*/  SEL R6, R5, R2.reuse, P2 ;  /* 0x0000000205067207 */ /* 0x080fe40001000000 */
[----:B------:R-:W-:Y:S01]  /*5650*/  PRMT R4, R29, 0x7771, RZ ;  /* 0x000077711d047816 */ /* 0x000fe200000000ff */
[----:B------:R-:W-:Y:S01]  /*5660*/  STS.128 [R219+0x20000], R120 ;  /* 0x02000078db007388 */ /* 0x000fe20000000c00 */
[----:B------:R-:W-:Y:S02]  /*5670*/  SEL R7, R7, R2, P2 ;  /* 0x0000000207077207 */ /* 0x000fe40001000000 */
[----:B------:R-:W-:Y:S01]  /*5680*/  SEL R5, R8, R3, P2 ;  /* 0x0000000308057207 */ /* 0x000fe20001000000 */
[----:B------:R-:W-:Y:S01]  /*5690*/  STS.128 [R218+0x20000], R164 ;  /* 0x020000a4da007388 */ /* 0x000fe20000000c00 */
[----:B------:R-:W-:-:S02]  /*56a0*/  LOP3.LUT R8, R6, 0xffff, RZ, 0xc0, !PT ;  /* 0x0000ffff06087812 */ /* 0x000fc400078ec0ff */
[----:B------:R-:W-:Y:S02]  /*56b0*/  SEL R6, R4, R3, P2 ;  /* 0x0000000304067207 */ /* 0x000fe40001000000 */
[----:B------:R-:W-:Y:S02]  /*56c0*/  LOP3.LUT R7, R7, 0xffff, RZ, 0xc0, !PT ;  /* 0x0000ffff07077812 */ /* 0x000fe400078ec0ff */
[----:B------:R-:W-:Y:S02]  /*56d0*/  PRMT R9, R30, 0x7770, RZ ;  /* 0x000077701e097816 */ /* 0x000fe400000000ff */
[----:B------:R-:W-:Y:S02]  /*56e0*/  PRMT R4, R5, 0x7604, R8 ;  /* 0x0000760405047816 */ /* 0x000fe40000000008 */
[----:B------:R-:W-:Y:S02]  /*56f0*/  PRMT R5, R6, 0x7604, R7 ;  /* 0x0000760406057816 */ /* 0x000fe40000000007 */
[----:B------:R-:W-:-:S02]  /*5700*/  PRMT R7, R31, 0x7770, RZ ;  /* 0x000077701f077816 */ /* 0x000fc400000000ff */
[-C--:B------:R-:W-:Y:S02]  /*5710*/  SEL R9, R9, R2.reuse, P2 ;  /* 0x0000000209097207 */ /* 0x080fe40001000000 */
[----:B------:R-:W-:Y:S02]  /*5720*/  PRMT R6, R30, 0x7771, RZ ;  /* 0x000077711e067816 */ /* 0x000fe400000000ff */
[----:B------:R-:W-:Y:S02]  /*5730*/  PRMT R10, R31, 0x7771, RZ ;  /* 0x000077711f0a7816 */ /* 0x000fe400000000ff */
[----:B------:R-:W-:Y:S02]  /*5740*/  SEL R8, R7, R2, P2 ;  /* 0x0000000207087207 */ /* 0x000fe40001000000 */
[----:B------:R-:W-:Y:S02]  /*5750*/  SEL R6, R6, R3, P2 ;  /* 0x0000000306067207 */ /* 0x000fe40001000000 */
[----:B------:R-:W-:-:S02]  /*5760*/  LOP3.LUT R9, R9, 0xffff, RZ, 0xc0, !PT ;  /* 0x0000ffff09097812 */ /* 0x000fc400078ec0ff */
[----:B------:R-:W-:Y:S02]  /*5770*/  SEL R7, R10, R3, P2 ;  /* 0x000000030a077207 */ /* 0x000fe40001000000 */
[----:B------:R-:W-:Y:S02]  /*5780*/  LOP3.LUT R8, R8, 0xffff, RZ, 0xc0, !PT ;  /* 0x0000ffff08087812 */ /* 0x000fe400078ec0ff */
[----:B------:R-:W-:Y:S02]  /*5790*/  PRMT R6, R6, 0x7604, R9 ;  /* 0x0000760406067816 */ /* 0x000fe40000000009 */
[----:B------:R-:W-:Y:S02]  /*57a0*/  PRMT R11, R29, 0x7772, RZ ;  /* 0x000077721d0b7816 */ /* 0x000fe400000000ff */
[----:B------:R-:W-:Y:S02]  /*57b0*/  PRMT R9, R28, 0x7772, RZ ;  /* 0x000077721c097816 */ /* 0x000fe400000000ff */
[----:B------:R-:W-:-:S02]  /*57c0*/  PRMT R7, R7, 0x7604, R8 ;  /* 0x0000760407077816 */ /* 0x000fc40000000008 */
[-C--:B------:R-:W-:Y:S02]  /*57d0*/  SEL R8, R11, R180.reuse, P2 ;  /* 0x000000b40b087207 */ /* 0x080fe40001000000 */
[----:B------:R-:W-:Y:S02]  /*57e0*/  SEL R9, R9, R180, P2 ;  /* 0x000000b409097207 */ /* 0x000fe40001000000 */
[----:B--2---:R-:W-:Y:S02]  /*57f0*/  PRMT R13, R168, 0x7770, RZ ;  /* 0x00007770a80d7816 */ /* 0x004fe400000000ff */
[----:B------:R-:W-:Y:S02]  /*5800*/  PRMT R5, R8, 0x7054, R5 ;  /* 0x0000705408057816 */ /* 0x000fe40000000005 */
[----:B------:R-:W-:Y:S02]  /*5810*/  PRMT R11, R31, 0x7772, RZ ;  /* 0x000077721f0b7816 */ /* 0x000fe400000000ff */
[----:B------:R-:W-:-:S02]  /*5820*/  PRMT R4, R9, 0x7054, R4 ;  /* 0x0000705409047816 */ /* 0x000fc40000000004 */
[----:B------:R-:W-:Y:S02]  /*5830*/  PRMT R10, R168, 0x7771, RZ ;  /* 0x00007771a80a7816 */ /* 0x000fe400000000ff */
[----:B------:R-:W-:Y:S02]  /*5840*/  SEL R8, R13, R2, P2 ;  /* 0x000000020d087207 */ /* 0x000fe40001000000 */
[----:B------:R-:W-:Y:S02]  /*5850*/  PRMT R9, R30, 0x7772, RZ ;  /* 0x000077721e097816 */ /* 0x000fe400000000ff */
[----:B------:R-:W-:Y:S02]  /*5860*/  SEL R12, R11, R180, P2 ;  /* 0x000000b40b0c7207 */ /* 0x000fe40001000000 */
[----:B------:R-:W-:Y:S02]  /*5870*/  SEL R10, R10, R3, P2 ;  /* 0x000000030a0a7207 */ /* 0x000fe40001000000 */
[----:B------:R-:W-:-:S02]  /*5880*/  LOP3.LUT R11, R8, 0xffff, RZ, 0xc0, !PT ;  /* 0x0000ffff080b7812 */ /* 0x000fc400078ec0ff */
[----:B------:R-:W-:Y:S02]  /*5890*/  SEL R9, R9, R180, P2 ;  /* 0x000000b409097207 */ /* 0x000fe40001000000 */
[----:B-1----:R-:W-:Y:S02]  /*58a0*/  PRMT R114, R10, 0x7604, R11 ;  /* 0x000076040a727816 */ /* 0x002fe4000000000b */
[----:B------:R-:W-:Y:S02]  /*58b0*/  PRMT R6, R9, 0x7054, R6 ;  /* 0x0000705409067816 */ /* 0x000fe40000000006 */
[----:B------:R-:W-:Y:S02]  /*58c0*/  PRMT R11, R169, 0x7770, RZ ;  /* 0x00007770a90b7816 */ /* 0x000fe400000000ff */
[----:B------:R-:W-:Y:S02]  /*58d0*/  PRMT R9, R171, 0x7770, RZ ;  /* 0x00007770ab097816 */ /* 0x000fe400000000ff */
[----:B------:R-:W-:-:S02]  /*58e0*/  PRMT R7, R12, 0x7054, R7 ;  /* 0x000070540c077816 */ /* 0x000fc40000000007 */
[----:B------:R-:W-:Y:S02]  /*58f0*/  PRMT R12, R169, 0x7771, RZ ;  /* 0x00007771a90c7816 */ /* 0x000fe400000000ff */
[-C--:B------:R-:W-:Y:S02]  /*5900*/  SEL R10, R11, R2.reuse, P2 ;  /* 0x000000020b0a7207 */ /* 0x080fe40001000000 */
[----:B------:R-:W-:Y:S02]  /*5910*/  PRMT R8, R171, 0x7771, RZ ;  /* 0x00007771ab087816 */ /* 0x000fe400000000ff */
[----:B------:R-:W-:Y:S02]  /*5920*/  SEL R9, R9, R2, P2 ;  /* 0x0000000209097207 */ /* 0x000fe40001000000 */
[----:B------:R-:W-:Y:S02]  /*5930*/  PRMT R13, R170, 0x7770, RZ ;  /* 0x00007770aa0d7816 */ /* 0x000fe400000000ff */
[----:B------:R-:W-:-:S02]  /*5940*/  SEL R113, R12, R3, P2 ;  /* 0x000000030c717207 */ /* 0x000fc40001000000 */
[----:B------:R-:W-:Y:S02]  /*5950*/  LOP3.LUT R10, R10, 0xffff, RZ, 0xc0, !PT ;  /* 0x0000ffff0a0a7812 */ /* 0x000fe400078ec0ff */
[----:B------:R-:W-:Y:S02]  /*5960*/  SEL R8, R8, R3, P2 ;  /* 0x0000000308087207 */ /* 0x000fe40001000000 */
[----:B------:R-:W-:Y:S02]  /*5970*/  LOP3.LUT R11, R9, 0xffff, RZ, 0xc0, !PT ;  /* 0x0000ffff090b7812 */ /* 0x000fe400078ec0ff */
[----:B------:R-:W-:Y:S02]  /*5980*/  PRMT R112, R170, 0x7771, RZ ;  /* 0x00007771aa707816 */ /* 0x000fe400000000ff */
[----:B------:R-:W-:Y:S02]  /*5990*/  SEL R13, R13, R2, P2 ;  /* 0x000000020d0d7207 */ /* 0x000fe40001000000 */
[----:B------:R-:W-:-:S02]  /*59a0*/  PRMT R113, R113, 0x7604, R10 ;  /* 0x0000760471717816 */ /* 0x000fc4000000000a */
[----:B------:R-:W-:Y:S02]  /*59b0*/  PRMT R10, R8, 0x7604, R11 ;  /* 0x00007604080a7816 */ /* 0x000fe4000000000b */
[----:B------:R-:W-:Y:S02]  /*59c0*/  SEL R112, R112, R3, P2 ;  /* 0x0000000370707207 */ /* 0x000fe40001000000 */
[----:B------:R-:W-:Y:S02]  /*59d0*/  LOP3.LUT R13, R13, 0xffff, RZ, 0xc0, !PT ;  /* 0x0000ffff0d0d7812 */ /* 0x000fe400078ec0ff */
[----:B------:R-:W-:Y:S02]  /*59e0*/  PRMT R11, R169, 0x7772, RZ ;  /* 0x00007772a90b7816 */ /* 0x000fe400000000ff */
[----:B------:R-:W-:Y:S02]  /*59f0*/  PRMT R9, R168, 0x7772, RZ ;  /* 0x00007772a8097816 */ /* 0x000fe400000000ff */
[----:B------:R-:W-:-:S02]  /*5a00*/  PRMT R15, R170, 0x7772, RZ ;  /* 0x00007772aa0f7816 */ /* 0x000fc400000000ff */
[----:B------:R-:W-:Y:S02]  /*5a10*/  PRMT R112, R112, 0x7604, R13 ;  /* 0x0000760470707816 */ /* 0x000fe4000000000d */
[-C--:B------:R-:W-:Y:S02]  /*5a20*/  SEL R8, R11, R180.reuse, P2 ;  /* 0x000000b40b087207 */ /* 0x080fe40001000000 */
[-C--:B------:R-:W-:Y:S02]  /*5a30*/  SEL R13, R9, R180.reuse, P2 ;  /* 0x000000b4090d7207 */ /* 0x080fe40001000000 */
[----:B------:R-:W-:Y:S02]  /*5a40*/  SEL R11, R15, R180, P2 ;  /* 0x000000b40f0b7207 */ /* 0x000fe40001000000 */
[----:B------:R-:W-:Y:S02]  /*5a50*/  PRMT R9, R171, 0x7772, RZ ;  /* 0x00007772ab097816 */ /* 0x000fe400000000ff */
[----:B------:R-:W-:-:S02]  /*5a60*/  PRMT R114, R13, 0x7054, R114 ;  /* 0x000070540d727816 */ /* 0x000fc40000000072 */
[----:B------:R-:W-:Y:S02]  /*5a70*/  PRMT R112, R11, 0x7054, R112 ;  /* 0x000070540b707816 */ /* 0x000fe40000000070 */
[C---:B---3--:R-:W-:Y:S02]  /*5a80*/  PRMT R11, R172.reuse, 0x7770, RZ ;  /* 0x00007770ac0b7816 */ /* 0x048fe400000000ff */
[----:B------:R-:W-:Y:S02]  /*5a90*/  PRMT R13, R173, 0x7770, RZ ;  /* 0x00007770ad0d7816 */ /* 0x000fe400000000ff */
[----:B------:R-:W-:Y:S02]  /*5aa0*/  SEL R9, R9, R180, P2 ;  /* 0x000000b409097207 */ /* 0x000fe40001000000 */
[----:B------:R-:W-:Y:S02]  /*5ab0*/  PRMT R12, R172, 0x7771, RZ ;  /* 0x00007771ac0c7816 */ /* 0x000fe400000000ff */
[----:B------:R-:W-:-:S02]  /*5ac0*/  SEL R11, R11, R2, P2 ;  /* 0x000000020b0b7207 */ /* 0x000fc40001000000 */
[----:B------:R-:W-:Y:S02]  /*5ad0*/  SEL R13, R13, R2, P2 ;  /* 0x000000020d0d7207 */ /* 0x000fe40001000000 */
[----:B------:R-:W-:Y:S02]  /*5ae0*/  PRMT R113, R8, 0x7054, R113 ;  /* 0x0000705408717816 */ /* 0x000fe40000000071 */
[----:B------:R-:W-:Y:S02]  /*5af0*/  PRMT R10, R9, 0x7054, R10 ;  /* 0x00007054090a7816 */ /* 0x000fe4000000000a */
[----:B------:R-:W-:Y:S02]  /*5b00*/  PRMT R8, R173, 0x7771, RZ ;  /* 0x00007771ad087816 */ /* 0x000fe400000000ff */
[----:B------:R-:W-:Y:S02]  /*5b10*/  SEL R9, R12, R3, P2 ;  /* 0x000000030c097207 */ /* 0x000fe40001000000 */
[----:B------:R-:W-:-:S02]  /*5b20*/  LOP3.LUT R12, R11, 0xffff, RZ, 0xc0, !PT ;  /* 0x0000ffff0b0c7812 */ /* 0x000fc400078ec0ff */
[----:B------:R-:W-:Y:S02]  /*5b30*/  LOP3.LUT R14, R13, 0xffff, RZ, 0xc0, !PT ;  /* 0x0000ffff0d0e7812 */ /* 0x000fe400078ec0ff */
[----:B------:R-:W-:Y:S02]  /*5b40*/  PRMT R13, R174, 0x7770, RZ ;  /* 0x00007770ae0d7816 */ /* 0x000fe400000000ff */
[----:B------:R-:W-:Y:S02]  /*5b50*/  SEL R11, R8, R3, P2 ;  /* 0x00000003080b7207 */ /* 0x000fe40001000000 */
[----:B------:R-:W-:Y:S02]  /*5b60*/  PRMT R8, R9, 0x7604, R12 ;  /* 0x0000760409087816 */ /* 0x000fe4000000000c */
[----:B------:R-:W-:Y:S02]  /*5b70*/  SEL R13, R13, R2, P2 ;  /* 0x000000020d0d7207 */ /* 0x000fe40001000000 */
[----:B------:R-:W-:-:S02]  /*5b80*/  PRMT R12, R174, 0x7771, RZ ;  /* 0x00007771ae0c7816 */ /* 0x000fc400000000ff */
[----:B------:R-:W-:Y:S02]  /*5b90*/  PRMT R9, R11, 0x7604, R14 ;  /* 0x000076040b097816 */ /* 0x000fe4000000000e */
[----:B------:R-:W-:Y:S02]  /*5ba0*/  PRMT R11, R175, 0x7770, RZ ;  /* 0x00007770af0b7816 */ /* 0x000fe400000000ff */
[----:B------:R-:W-:Y:S02]  /*5bb0*/  SEL R12, R12, R3, P2 ;  /* 0x000000030c0c7207 */ /* 0x000fe40001000000 */
[----:B------:R-:W-:Y:S02]  /*5bc0*/  LOP3.LUT R13, R13, 0xffff, RZ, 0xc0, !PT ;  /* 0x0000ffff0d0d7812 */ /* 0x000fe400078ec0ff */
[----:B------:R-:W-:Y:S02]  /*5bd0*/  PRMT R20, R175, 0x7771, RZ ;  /* 0x00007771af147816 */ /* 0x000fe400000000ff */
[----:B------:R-:W-:-:S02]  /*5be0*/  SEL R14, R11, R2, P2 ;  /* 0x000000020b0e7207 */ /* 0x000fc40001000000 */
[----:B------:R-:W-:Y:S02]  /*5bf0*/  PRMT R12, R12, 0x7604, R13 ;  /* 0x000076040c0c7816 */ /* 0x000fe4000000000d */
[----:B------:R-:W-:Y:S02]  /*5c00*/  PRMT R13, R172, 0x7772, RZ ;  /* 0x00007772ac0d7816 */ /* 0x000fe400000000ff */
[----:B------:R-:W-:Y:S02]  /*5c10*/  SEL R11, R20, R3, P2 ;  /* 0x00000003140b7207 */ /* 0x000fe40001000000 */
[----:B------:R-:W-:Y:S02]  /*5c20*/  LOP3.LUT R14, R14, 0xffff, RZ, 0xc0, !PT ;  /* 0x0000ffff0e0e7812 */ /* 0x000fe400078ec0ff */
[----:B------:R-:W-:Y:S02]  /*5c30*/  PRMT R15, R173, 0x7772, RZ ;  /* 0x00007772ad0f7816 */ /* 0x000fe400000000ff */
[----:B------:R-:W-:-:S02]  /*5c40*/  SEL R13, R13, R180, P2 ;  /* 0x000000b40d0d7207 */ /* 0x000fc40001000000 */
[----:B------:R-:W-:Y:S02]  /*5c50*/  PRMT R11, R11, 0x7604, R14 ;  /* 0x000076040b0b7816 */ /* 0x000fe4000000000e */
[----:B------:R-:W-:Y:S02]  /*5c60*/  SEL R14, R15, R180, P2 ;  /* 0x000000b40f0e7207 */ /* 0x000fe40001000000 */
[----:B------:R-:W-:Y:S02]  /*5c70*/  PRMT R8, R13, 0x7054, R8 ;  /* 0x000070540d087816 */ /* 0x000fe40000000008 */
[----:B------:R-:W-:Y:S02]  /*5c80*/  PRMT R13, R176, 0x7770, RZ ;  /* 0x00007770b00d7816 */ /* 0x000fe400000000ff */
[----:B------:R-:W-:Y:S02]  /*5c90*/  PRMT R9, R14, 0x7054, R9 ;  /* 0x000070540e097816 */ /* 0x000fe40000000009 */
[----:B------:R-:W-:-:S02]  /*5ca0*/  PRMT R14, R176, 0x7771, RZ ;  /* 0x00007771b00e7816 */ /* 0x000fc400000000ff */
[----:B------:R-:W-:Y:S02]  /*5cb0*/  SEL R13, R13, R2, P2 ;  /* 0x000000020d0d7207 */ /* 0x000fe40001000000 */
[----:B------:R-:W-:Y:S02]  /*5cc0*/  PRMT R30, R30, 0x7773, RZ ;  /* 0x000077731e1e7816 */ /* 0x000fe400000000ff */
[----:B------:R-:W-:Y:S02]  /*5cd0*/  PRMT R28, R28, 0x7773, RZ ;  /* 0x000077731c1c7816 */ /* 0x000fe400000000ff */
[----:B------:R-:W-:Y:S02]  /*5ce0*/  PRMT R29, R29, 0x7773, RZ ;  /* 0x000077731d1d7816 */ /* 0x000fe400000000ff */
[----:B------:R-:W-:Y:S02]  /*5cf0*/  PRMT R31, R31, 0x7773, RZ ;  /* 0x000077731f1f7816 */ /* 0x000fe400000000ff */
[----:B------:R-:W-:-:S02]  /*5d00*/  PRMT R15, R174, 0x7772, RZ ;  /* 0x00007772ae0f7816 */ /* 0x000fc400000000ff */
[----:B------:R-:W-:Y:S02]  /*5d10*/  SEL R14, R14, R3, P2 ;  /* 0x000000030e0e7207 */ /* 0x000fe40001000000 */
[----:B------:R-:W-:Y:S02]  /*5d20*/  LOP3.LUT R13, R13, 0xffff, RZ, 0xc0, !PT ;  /* 0x0000ffff0d0d7812 */ /* 0x000fe400078ec0ff */
[-C--:B------:R-:W-:Y:S02]  /*5d30*/  SEL R30, R30, R181.reuse, P2 ;  /* 0x000000b51e1e7207 */ /* 0x080fe40001000000 */
[-C--:B------:R-:W-:Y:S02]  /*5d40*/  SEL R28, R28, R181.reuse, P2 ;  /* 0x000000b51c1c7207 */ /* 0x080fe40001000000 */
[-C--:B------:R-:W-:Y:S02]  /*5d50*/  SEL R29, R29, R181.reuse, P2 ;  /* 0x000000b51d1d7207 */ /* 0x080fe40001000000 */
[----:B------:R-:W-:-:S02]  /*5d60*/  SEL R31, R31, R181, P2 ;  /* 0x000000b51f1f7207 */ /* 0x000fc40001000000 */
[----:B------:R-:W-:Y:S02]  /*5d70*/  SEL R15, R15, R180, P2 ;  /* 0x000000b40f0f7207 */ /* 0x000fe40001000000 */
[----:B------:R-:W-:Y:S02]  /*5d80*/  PRMT R115, R14, 0x7604, R13 ;  /* 0x000076040e737816 */ /* 0x000fe4000000000d */
[----:B------:R-:W-:Y:S02]  /*5d90*/  PRMT R13, R179, 0x7770, RZ ;  /* 0x00007770b30d7816 */ /* 0x000fe400000000ff */
[----:B------:R-:W-:Y:S02]  /*5da0*/  PRMT R6, R30, 0x654, R6 ;  /* 0x000006541e067816 */ /* 0x000fe40000000006 */
[----:B------:R-:W-:Y:S02]  /*5db0*/  PRMT R4, R28, 0x654, R4 ;  /* 0x000006541c047816 */ /* 0x000fe40000000004 */
[----:B------:R-:W-:-:S02]  /*5dc0*/  PRMT R5, R29, 0x654, R5 ;  /* 0x000006541d057816 */ /* 0x000fc40000000005 */
[----:B------:R-:W-:Y:S02]  /*5dd0*/  PRMT R7, R31, 0x654, R7 ;  /* 0x000006541f077816 */ /* 0x000fe40000000007 */
[----:B------:R-:W-:Y:S02]  /*5de0*/  PRMT R30, R15, 0x7054, R12 ;  /* 0x000070540f1e7816 */ /* 0x000fe4000000000c */
[----:B------:R-:W-:Y:S01]  /*5df0*/  PRMT R21, R175, 0x7772, RZ ;  /* 0x00007772af157816 */ /* 0x000fe200000000ff */
[----:B------:R1:W-:Y:S01]  /*5e00*/  STS.128 [R217+0x20000], R4 ;  /* 0x02000004d9007388 */ /* 0x0003e20000000c00 */
[----:B------:R-:W-:Y:S02]  /*5e10*/  PRMT R12, R179, 0x7771, RZ ;  /* 0x00007771b30c7816 */ /* 0x000fe400000000ff */
[----:B------:R-:W-:Y:S02]  /*5e20*/  SEL R13, R13, R2, P2 ;  /* 0x000000020d0d7207 */ /* 0x000fe40001000000 */
[----:B------:R-:W-:-:S02]  /*5e30*/  SEL R20, R21, R180, P2 ;  /* 0x000000b415147207 */ /* 0x000fc40001000000 */
[----:B------:R-:W-:Y:S02]  /*5e40*/  SEL R12, R12, R3, P2 ;  /* 0x000000030c0c7207 */ /* 0x000fe40001000000 */
[----:B------:R-:W-:Y:S02]  /*5e50*/  LOP3.LUT R13, R13, 0xffff, RZ, 0xc0, !PT ;  /* 0x0000ffff0d0d7812 */ /* 0x000fe400078ec0ff */
[----:B------:R-:W-:Y:S02]  /*5e60*/  PRMT R21, R178, 0x7770, RZ ;  /* 0x00007770b2157816 */ /* 0x000fe400000000ff */
[----:B------:R-:W-:Y:S02]  /*5e70*/  PRMT R28, R12, 0x7604, R13 ;  /* 0x000076040c1c7816 */ /* 0x000fe4000000000d */
[----:B------:R-:W-:Y:S02]  /*5e80*/  PRMT R22, R178, 0x7771, RZ ;  /* 0x00007771b2167816 */ /* 0x000fe400000000ff */
[----:B-1----:R-:W-:-:S02]  /*5e90*/  PRMT R5, R176, 0x7772, RZ ;  /* 0x00007772b0057816 */ /* 0x002fc400000000ff */
[----:B------:R-:W-:Y:S02]  /*5ea0*/  SEL R21, R21, R2, P2 ;  /* 0x0000000215157207 */ /* 0x000fe40001000000 */
[----:B------:R-:W-:Y:S02]  /*5eb0*/  SEL R12, R5, R180, P2 ;  /* 0x000000b4050c7207 */ /* 0x000fe40001000000 */
[----:B------:R-:W-:Y:S02]  /*5ec0*/  PRMT R5, R179, 0x7772, RZ ;  /* 0x00007772b3057816 */ /* 0x000fe400000000ff */
[----:B------:R-:W-:Y:S02]  /*5ed0*/  SEL R29, R22, R3, P2 ;  /* 0x00000003161d7207 */ /* 0x000fe40001000000 */
[----:B------:R-:W-:Y:S02]  /*5ee0*/  LOP3.LUT R4, R21, 0xffff, RZ, 0xc0, !PT ;  /* 0x0000ffff15047812 */ /* 0x000fe400078ec0ff */
[----:B------:R-:W-:-:S02]  /*5ef0*/  PRMT R13, R178, 0x7772, RZ ;  /* 0x00007772b20d7816 */ /* 0x000fc400000000ff */
[-C--:B------:R-:W-:Y:S02]  /*5f00*/  SEL R5, R5, R180.reuse, P2 ;  /* 0x000000b405057207 */ /* 0x080fe40001000000 */
[----:B------:R-:W-:Y:S02]  /*5f10*/  PRMT R29, R29, 0x7604, R4 ;  /* 0x000076041d1d7816 */ /* 0x000fe40000000004 */
[----:B------:R-:W-:Y:S02]  /*5f20*/  SEL R4, R13, R180, P2 ;  /* 0x000000b40d047207 */ /* 0x000fe40001000000 */
[----:B------:R-:W-:Y:S02]  /*5f30*/  PRMT R28, R5, 0x7054, R28 ;  /* 0x00007054051c7816 */ /* 0x000fe4000000001c */
[----:B------:R-:W-:Y:S02]  /*5f40*/  PRMT R5, R189, 0x7770, RZ ;  /* 0x00007770bd057816 */ /* 0x000fe400000000ff */
[----:B------:R-:W-:-:S02]  /*5f50*/  PRMT R15, R177, 0x7770, RZ ;  /* 0x00007770b10f7816 */ /* 0x000fc400000000ff */
[----:B------:R-:W-:Y:S02]  /*5f60*/  PRMT R29, R4, 0x7054, R29 ;  /* 0x00007054041d7816 */ /* 0x000fe4000000001d */
[----:B------:R-:W-:Y:S02]  /*5f70*/  PRMT R4, R189, 0x7771, RZ ;  /* 0x00007771bd047816 */ /* 0x000fe400000000ff */
[-C--:B------:R-:W-:Y:S02]  /*5f80*/  SEL R5, R5, R2.reuse, P2 ;  /* 0x0000000205057207 */ /* 0x080fe40001000000 */
[----:B------:R-:W-:Y:S02]  /*5f90*/  PRMT R11, R20, 0x7054, R11 ;  /* 0x00007054140b7816 */ /* 0x000fe4000000000b */
[----:B------:R-:W-:Y:S02]  /*5fa0*/  PRMT R20, R177, 0x7771, RZ ;  /* 0x00007771b1147816 */ /* 0x000fe400000000ff */
[----:B------:R-:W-:-:S02]  /*5fb0*/  SEL R14, R15, R2, P2 ;  /* 0x000000020f0e7207 */ /* 0x000fc40001000000 */
[-C--:B------:R-:W-:Y:S02]  /*5fc0*/  SEL R4, R4, R3.reuse, P2 ;  /* 0x0000000304047207 */ /* 0x080fe40001000000 */
[----:B------:R-:W-:Y:S02]  /*5fd0*/  LOP3.LUT R5, R5, 0xffff, RZ, 0xc0, !PT ;  /* 0x0000ffff05057812 */ /* 0x000fe400078ec0ff */
[----:B------:R-:W-:Y:S02]  /*5fe0*/  SEL R31, R20, R3, P2 ;  /* 0x00000003141f7207 */ /* 0x000fe40001000000 */
[----:B------:R-:W-:Y:S02]  /*5ff0*/  LOP3.LUT R14, R14, 0xffff, RZ, 0xc0, !PT ;  /* 0x0000ffff0e0e7812 */ /* 0x000fe400078ec0ff */
[----:B------:R-:W-:Y:S02]  /*6000*/  PRMT R7, R177, 0x7772, RZ ;  /* 0x00007772b1077816 */ /* 0x000fe400000000ff */
[----:B------:R-:W-:-:S02]  /*6010*/  PRMT R26, R4, 0x7604, R5 ;  /* 0x00007604041a7816 */ /* 0x000fc40000000005 */
[----:B------:R-:W-:Y:S02]  /*6020*/  PRMT R5, R191, 0x7770, RZ ;  /* 0x00007770bf057816 */ /* 0x000fe400000000ff */
[----:B------:R-:W-:Y:S02]  /*6030*/  PRMT R31, R31, 0x7604, R14 ;  /* 0x000076041f1f7816 */ /* 0x000fe4000000000e */
[----:B------:R-:W-:Y:S02]  /*6040*/  SEL R6, R7, R180, P2 ;  /* 0x000000b407067207 */ /* 0x000fe40001000000 */
[----:B------:R-:W-:Y:S02]  /*6050*/  PRMT R7, R188, 0x7770, RZ ;  /* 0x00007770bc077816 */ /* 0x000fe400000000ff */
[----:B------:R-:W-:Y:S02]  /*6060*/  PRMT R24, R191, 0x7771, RZ ;  /* 0x00007771bf187816 */ /* 0x000fe400000000ff */
[----:B------:R-:W-:-:S02]  /*6070*/  SEL R5, R5, R2, P2 ;  /* 0x0000000205057207 */ /* 0x000fc40001000000 */
[----:B------:R-:W-:Y:S02]  /*6080*/  PRMT R31, R6, 0x7054, R31 ;  /* 0x00007054061f7816 */ /* 0x000fe4000000001f */
[----:B------:R-:W-:Y:S02]  /*6090*/  PRMT R6, R188, 0x7771, RZ ;  /* 0x00007771bc067816 */ /* 0x000fe400000000ff */
[----:B------:R-:W-:Y:S02]  /*60a0*/  SEL R7, R7, R2, P2 ;  /* 0x0000000207077207 */ /* 0x000fe40001000000 */
[-C--:B------:R-:W-:Y:S02]  /*60b0*/  SEL R24, R24, R3.reuse, P2 ;  /* 0x0000000318187207 */ /* 0x080fe40001000000 */
[----:B------:R-:W-:Y:S02]  /*60c0*/  LOP3.LUT R5, R5, 0xffff, RZ, 0xc0, !PT ;  /* 0x0000ffff05057812 */ /* 0x000fe400078ec0ff */
[----:B------:R-:W-:-:S02]  /*60d0*/  SEL R27, R6, R3, P2 ;  /* 0x00000003061b7207 */ /* 0x000fc40001000000 */
[----:B------:R-:W-:Y:S02]  /*60e0*/  LOP3.LUT R6, R7, 0xffff, RZ, 0xc0, !PT ;  /* 0x0000ffff07067812 */ /* 0x000fe400078ec0ff */
[----:B------:R-:W-:Y:S02]  /*60f0*/  PRMT R7, R190, 0x7770, RZ ;  /* 0x00007770be077816 */ /* 0x000fe400000000ff */
[----:B------:R-:W-:Y:S02]  /*6100*/  PRMT R24, R24, 0x7604, R5 ;  /* 0x0000760418187816 */ /* 0x000fe40000000005 */
[----:B------:R-:W-:Y:S02]  /*6110*/  PRMT R5, R189, 0x7772, RZ ;  /* 0x00007772bd057816 */ /* 0x000fe400000000ff */
[----:B------:R-:W-:Y:S02]  /*6120*/  PRMT R27, R27, 0x7604, R6 ;  /* 0x000076041b1b7816 */ /* 0x000fe40000000006 */
[----:B------:R-:W-:-:S02]  /*6130*/  SEL R4, R7, R2, P2 ;  /* 0x0000000207047207 */ /* 0x000fc40001000000 */
[----:B------:R-:W-:Y:S02]  /*6140*/  PRMT R6, R190, 0x7771, RZ ;  /* 0x00007771be067816 */ /* 0x000fe400000000ff */
[----:B------:R-:W-:Y:S02]  /*6150*/  SEL R5, R5, R180, P2 ;  /* 0x000000b405057207 */ /* 0x000fe40001000000 */
[----:B------:R-:W-:Y:S02]  /*6160*/  SEL R25, R6, R3, P2 ;  /* 0x0000000306197207 */ /* 0x000fe40001000000 */
[----:B------:R-:W-:Y:S02]  /*6170*/  LOP3.LUT R4, R4, 0xffff, RZ, 0xc0, !PT ;  /* 0x0000ffff04047812 */ /* 0x000fe400078ec0ff */
[----:B------:R-:W-:Y:S02]  /*6180*/  PRMT R7, R188, 0x7772, RZ ;  /* 0x00007772bc077816 */ /* 0x000fe400000000ff */
[----:B------:R-:W-:-:S02]  /*6190*/  PRMT R26, R5, 0x7054, R26 ;  /* 0x00007054051a7816 */ /* 0x000fc4000000001a */
[----:B------:R-:W-:Y:S02]  /*61a0*/  PRMT R5, R191, 0x7772, RZ ;  /* 0x00007772bf057816 */ /* 0x000fe400000000ff */
[----:B------:R-:W-:Y:S02]  /*61b0*/  PRMT R25, R25, 0x7604, R4 ;  /* 0x0000760419197816 */ /* 0x000fe40000000004 */
[-C--:B------:R-:W-:Y:S02]  /*61c0*/  SEL R4, R7, R180.reuse, P2 ;  /* 0x000000b407047207 */ /* 0x080fe40001000000 */
[----:B------:R-:W-:Y:S02]  /*61d0*/  PRMT R7, R190, 0x7772, RZ ;  /* 0x00007772be077816 */ /* 0x000fe400000000ff */
[----:B------:R-:W-:Y:S02]  /*61e0*/  SEL R5, R5, R180, P2 ;  /* 0x000000b405057207 */ /* 0x000fe40001000000 */
[----:B------:R-:W-:-:S02]  /*61f0*/  PRMT R27, R4, 0x7054, R27 ;  /* 0x00007054041b7816 */ /* 0x000fc4000000001b */
[----:B------:R-:W-:Y:S02]  /*6200*/  SEL R4, R7, R180, P2 ;  /* 0x000000b407047207 */ /* 0x000fe40001000000 */
[----:B------:R-:W-:Y:S02]  /*6210*/  PRMT R24, R5, 0x7054, R24 ;  /* 0x0000705405187816 */ /* 0x000fe40000000018 */
[----:B------:R-:W-:Y:S02]  /*6220*/  PRMT R5, R200, 0x7770, RZ ;  /* 0x00007770c8057816 */ /* 0x000fe400000000ff */
[----:B------:R-:W-:Y:S02]  /*6230*/  PRMT R115, R12, 0x7054, R115 ;  /* 0x000070540c737816 */ /* 0x000fe40000000073 */
[----:B------:R-:W-:Y:S02]  /*6240*/  PRMT R25, R4, 0x7054, R25 ;  /* 0x0000705404197816 */ /* 0x000fe40000000019 */
[----:B------:R-:W-:-:S02]  /*6250*/  SEL R5, R5, R2, P2 ;  /* 0x0000000205057207 */ /* 0x000fc40001000000 */
[C---:B------:R-:W-:Y:S02]  /*6260*/  PRMT R4, R201.reuse, 0x7770, RZ ;  /* 0x00007770c9047816 */ /* 0x040fe400000000ff */
        /* <DEDUP_REMOVED lines=22> */
[----:B------:R-:W-:-:S02]  /*63d0*/  PRMT R4, R201, 0x7772, RZ ;  /* 0x00007772c9047816 */ /* 0x000fc400000000ff */
[-C--:B------:R-:W-:Y:S02]  /*63e0*/  SEL R5, R5, R180.reuse, P2 ;  /* 0x000000b405057207 */ /* 0x080fe40001000000 */
[----:B------:R-:W-:Y:S02]  /*63f0*/  SEL R4, R4, R180, P2 ;  /* 0x000000b404047207 */ /* 0x000fe40001000000 */
        /* <DEDUP_REMOVED lines=46> */
[----:B------:R-:W-:Y:S02]  /*66e0*/  PRMT R120, R209, 0x7770, RZ ;  /* 0x00007770d1787816 */ /* 0x000fe400000000ff */
[C---:B------:R-:W-:Y:S02]  /*66f0*/  PRMT R122, R210.reuse, 0x7770, RZ ;  /* 0x00007770d27a7816 */ /* 0x040fe400000000ff */
[----:B------:R-:W-:Y:S02]  /*6700*/  SEL R5, R5, R2, P2 ;  /* 0x0000000205057207 */ /* 0x000fe40001000000 */
[----:B------:R-:W-:Y:S02]  /*6710*/  PRMT R7, R209, 0x7771, RZ ;  /* 0x00007771d1077816 */ /* 0x000fe400000000ff */
[----:B------:R-:W-:Y:S02]  /*6720*/  PRMT R123, R210, 0x7771, RZ ;  /* 0x00007771d27b7816 */ /* 0x000fe400000000ff */
[----:B------:R-:W-:-:S02]  /*6730*/  SEL R4, R4, R3, P2 ;  /* 0x0000000304047207 */ /* 0x000fc40001000000 */
[-C--:B------:R-:W-:Y:S02]  /*6740*/  SEL R120, R120, R2.reuse, P2 ;  /* 0x0000000278787207 */ /* 0x080fe40001000000 */
[----:B------:R-:W-:Y:S02]  /*6750*/  SEL R122, R122, R2, P2 ;  /* 0x000000027a7a7207 */ /* 0x000fe40001000000 */
[----:B------:R-:W-:Y:S02]  /*6760*/  LOP3.LUT R5, R5, 0xffff, RZ, 0xc0, !PT ;  /* 0x0000ffff05057812 */ /* 0x000fe400078ec0ff */
[----:B------:R-:W-:Y:S02]  /*6770*/  PRMT R6, R208, 0x7772, RZ ;  /* 0x00007772d0067816 */ /* 0x000fe400000000ff */
[----:B------:R-:W-:Y:S02]  /*6780*/  @P2 PRMT R2, R211, 0x7770, RZ ;  /* 0x00007770d3022816 */ /* 0x000fe400000000ff */
        /* <DEDUP_REMOVED lines=8> */
[-C--:B------:R-:W-:Y:S02]  /*6810*/  SEL R7, R7, R3.reuse, P2 ;  /* 0x0000000307077207 */ /* 0x080fe40001000000 */
[----:B------:R-:W-:Y:S02]  /*6820*/  SEL R123, R123, R3, P2 ;  /* 0x000000037b7b7207 */ /* 0x000fe40001000000 */
[----:B------:R-:W-:Y:S02]  /*6830*/  PRMT R4, R4, 0x7604, R5 ;  /* 0x0000760404047816 */ /* 0x000fe40000000005 */
[----:B------:R-:W-:Y:S02]  /*6840*/  SEL R6, R6, R180, P2 ;  /* 0x000000b406067207 */ /* 0x000fe40001000000 */
[----:B------:R-:W-:-:S02]  /*6850*/  @P2 PRMT R3, R211, 0x7771, RZ ;  /* 0x00007771d3032816 */ /* 0x000fc400000000ff */
[----:B------:R-:W-:Y:S02]  /*6860*/  LOP3.LUT R120, R120, 0xffff, RZ, 0xc0, !PT ;  /* 0x0000ffff78787812 */ /* 0x000fe400078ec0ff */
[----:B------:R-:W-:Y:S02]  /*6870*/  LOP3.LUT R5, R2, 0xffff, RZ, 0xc0, !PT ;  /* 0x0000ffff02057812 */ /* 0x000fe400078ec0ff */
[-C--:B------:R-:W-:Y:S02]  /*6880*/  SEL R168, R168, R181.reuse, P2 ;  /* 0x000000b5a8a87207 */ /* 0x080fe40001000000 */
[-C--:B------:R-:W-:Y:S02]  /*6890*/  SEL R169, R169, R181.reuse, P2 ;  /* 0x000000b5a9a97207 */ /* 0x080fe40001000000 */
[-C--:B------:R-:W-:Y:S02]  /*68a0*/  SEL R170, R170, R181.reuse, P2 ;  /* 0x000000b5aaaa7207 */ /* 0x080fe40001000000 */
[----:B------:R-:W-:-:S02]  /*68b0*/  SEL R171, R171, R181, P2 ;  /* 0x000000b5abab7207 */ /* 0x000fc40001000000 */
[----:B------:R-:W-:Y:S02]  /*68c0*/  PRMT R121, R209, 0x7772, RZ ;  /* 0x00007772d1797816 */ /* 0x000fe400000000ff */
[----:B------:R-:W-:Y:S02]  /*68d0*/  PRMT R164, R210, 0x7772, RZ ;  /* 0x00007772d2a47816 */ /* 0x000fe400000000ff */
[-C--:B------:R-:W-:Y:S02]  /*68e0*/  SEL R172, R172, R181.reuse, P2 ;  /* 0x000000b5acac7207 */ /* 0x080fe40001000000 */
[-C--:B------:R-:W-:Y:S02]  /*68f0*/  SEL R173, R173, R181.reuse, P2 ;  /* 0x000000b5adad7207 */ /* 0x080fe40001000000 */
[-C--:B------:R-:W-:Y:S02]  /*6900*/  SEL R174, R174, R181.reuse, P2 ;  /* 0x000000b5aeae7207 */ /* 0x080fe40001000000 */
[----:B------:R-:W-:-:S02]  /*6910*/  SEL R175, R175, R181, P2 ;  /* 0x000000b5afaf7207 */ /* 0x000fc40001000000 */
[----:B------:R-:W-:Y:S02]  /*6920*/  PRMT R176, R176, 0x7773, RZ ;  /* 0x00007773b0b07816 */ /* 0x000fe400000000ff */
[----:B------:R-:W-:Y:S02]  /*6930*/  PRMT R177, R177, 0x7773, RZ ;  /* 0x00007773b1b17816 */ /* 0x000fe400000000ff */
[----:B------:R-:W-:Y:S02]  /*6940*/  PRMT R178, R178, 0x7773, RZ ;  /* 0x00007773b2b27816 */ /* 0x000fe400000000ff */
[----:B------:R-:W-:Y:S02]  /*6950*/  PRMT R179, R179, 0x7773, RZ ;  /* 0x00007773b3b37816 */ /* 0x000fe400000000ff */
[----:B------:R-:W-:Y:S02]  /*6960*/  LOP3.LUT R122, R122, 0xffff, RZ, 0xc0, !PT ;  /* 0x0000ffff7a7a7812 */ /* 0x000fe400078ec0ff */
[----:B------:R-:W-:-:S02]  /*6970*/  PRMT R188, R188, 0x7773, RZ ;  /* 0x00007773bcbc7816 */ /* 0x000fc400000000ff */
[----:B------:R-:W-:Y:S02]  /*6980*/  PRMT R189, R189, 0x7773, RZ ;  /* 0x00007773bdbd7816 */ /* 0x000fe400000000ff */
[----:B------:R-:W-:Y:S02]  /*6990*/  PRMT R190, R190, 0x7773, RZ ;  /* 0x00007773bebe7816 */ /* 0x000fe400000000ff */
[----:B------:R-:W-:Y:S02]  /*69a0*/  PRMT R191, R191, 0x7773, RZ ;  /* 0x00007773bfbf7816 */ /* 0x000fe400000000ff */
[----:B------:R-:W-:Y:S02]  /*69b0*/  PRMT R120, R7, 0x7604, R120 ;  /* 0x0000760407787816 */ /* 0x000fe40000000078 */
[----:B------:R-:W-:Y:S02]  /*69c0*/  PRMT R2, R6, 0x7054, R4 ;  /* 0x0000705406027816 */ /* 0x000fe40000000004 */
[----:B------:R-:W-:-:S02]  /*69d0*/  PRMT R3, R3, 0x7604, R5 ;  /* 0x0000760403037816 */ /* 0x000fc40000000005 */
[----:B------:R-:W-:Y:S02]  /*69e0*/  PRMT R200, R200, 0x7773, RZ ;  /* 0x00007773c8c87816 */ /* 0x000fe400000000ff */
[----:B------:R-:W-:Y:S02]  /*69f0*/  PRMT R201, R201, 0x7773, RZ ;  /* 0x00007773c9c97816 */ /* 0x000fe400000000ff */
[----:B------:R-:W-:Y:S02]  /*6a00*/  PRMT R202, R202, 0x7773, RZ ;  /* 0x00007773caca7816 */ /* 0x000fe400000000ff */
[----:B------:R-:W-:Y:S02]  /*6a10*/  PRMT R203, R203, 0x7773, RZ ;  /* 0x00007773cbcb7816 */ /* 0x000fe400000000ff */
[----:B------:R-:W-:Y:S02]  /*6a20*/  PRMT R4, R168, 0x654, R114 ;  /* 0x00000654a8047816 */ /* 0x000fe40000000072 */
[----:B------:R-:W-:-:S02]  /*6a30*/  PRMT R5, R169, 0x654, R113 ;  /* 0x00000654a9057816 */ /* 0x000fc40000000071 */
[----:B------:R-:W-:Y:S02]  /*6a40*/  PRMT R6, R170, 0x654, R112 ;  /* 0x00000654aa067816 */ /* 0x000fe40000000070 */
[----:B------:R-:W-:Y:S02]  /*6a50*/  PRMT R7, R171, 0x654, R10 ;  /* 0x00000654ab077816 */ /* 0x000fe4000000000a */
[----:B------:R-:W-:Y:S02]  /*6a60*/  PRMT R204, R204, 0x7773, RZ ;  /* 0x00007773cccc7816 */ /* 0x000fe400000000ff */
[----:B------:R-:W-:Y:S01]  /*6a70*/  PRMT R205, R205, 0x7773, RZ ;  /* 0x00007773cdcd7816 */ /* 0x000fe200000000ff */
[----:B------:R1:W-:Y:S01]  /*6a80*/  STS.128 [R216+0x20000], R4 ;  /* 0x02000004d8007388 */ /* 0x0003e20000000c00 */
[----:B------:R-:W-:Y:S02]  /*6a90*/  PRMT R206, R206, 0x7773, RZ ;  /* 0x00007773cece7816 */ /* 0x000fe400000000ff */
[----:B------:R-:W-:-:S02]  /*6aa0*/  PRMT R207, R207, 0x7773, RZ ;  /* 0x00007773cfcf7816 */ /* 0x000fc400000000ff */
[----:B------:R-:W-:Y:S02]  /*6ab0*/  PRMT R208, R208, 0x7773, RZ ;  /* 0x00007773d0d07816 */ /* 0x000fe400000000ff */
[----:B------:R-:W-:Y:S02]  /*6ac0*/  PRMT R209, R209, 0x7773, RZ ;  /* 0x00007773d1d17816 */ /* 0x000fe400000000ff */
[----:B------:R-:W-:Y:S02]  /*6ad0*/  PRMT R210, R210, 0x7773, RZ ;  /* 0x00007773d2d27816 */ /* 0x000fe400000000ff */
[-C--:B------:R-:W-:Y:S02]  /*6ae0*/  SEL R121, R121, R180.reuse, P2 ;  /* 0x000000b479797207 */ /* 0x080fe40001000000 */
[----:B------:R-:W-:Y:S02]  /*6af0*/  SEL R164, R164, R180, P2 ;  /* 0x000000b4a4a47207 */ /* 0x000fe40001000000 */
[----:B------:R-:W-:-:S02]  /*6b00*/  PRMT R8, R172, 0x654, R8 ;  /* 0x00000654ac087816 */ /* 0x000fc40000000008 */
[----:B------:R-:W-:Y:S02]  /*6b10*/  PRMT R9, R173, 0x654, R9 ;  /* 0x00000654ad097816 */ /* 0x000fe40000000009 */
[----:B------:R-:W-:Y:S02]  /*6b20*/  PRMT R10, R174, 0x654, R30 ;  /* 0x00000654ae0a7816 */ /* 0x000fe4000000001e */
[----:B------:R-:W-:Y:S02]  /*6b30*/  PRMT R11, R175, 0x654, R11 ;  /* 0x00000654af0b7816 */ /* 0x000fe4000000000b */
[-C--:B------:R-:W-:Y:S02]  /*6b40*/  SEL R176, R176, R181.reuse, P2 ;  /* 0x000000b5b0b07207 */ /* 0x080fe40001000000 */
[-C--:B------:R-:W-:Y:S01]  /*6b50*/  SEL R177, R177, R181.reuse, P2 ;  /* 0x000000b5b1b17207 */ /* 0x080fe20001000000 */
[----:B------:R2:W-:Y:S01]  /*6b60*/  STS.128 [R215+0x20000], R8 ;  /* 0x02000008d7007388 */ /* 0x0005e20000000c00 */
[----:B------:R-:W-:-:S02]  /*6b70*/  SEL R178, R178, R181, P2 ;  /* 0x000000b5b2b27207 */ /* 0x000fc40001000000 */
[-C--:B------:R-:W-:Y:S02]  /*6b80*/  SEL R179, R179, R181.reuse, P2 ;  /* 0x000000b5b3b37207 */ /* 0x080fe40001000000 */
[----:B------:R-:W-:Y:S02]  /*6b90*/  @P2 PRMT R180, R211, 0x7772, RZ ;  /* 0x00007772d3b42816 */ /* 0x000fe400000000ff */
[----:B------:R-:W-:Y:S02]  /*6ba0*/  PRMT R122, R123, 0x7604, R122 ;  /* 0x000076047b7a7816 */ /* 0x000fe4000000007a */
        /* <DEDUP_REMOVED lines=15> */
[----:B------:R-:W-:Y:S02]  /*6ca0*/  @P2 PRMT R181, R211, 0x7773, RZ ;  /* 0x00007773d3b52816 */ /* 0x000fe400000000ff */
[----:B------:R-:W-:Y:S01]  /*6cb0*/  PRMT R120, R121, 0x7054, R120 ;  /* 0x0000705479787816 */ /* 0x000fe20000000078 */
[----:B------:R-:W3:Y:S01]  /*6cc0*/  S2R R211, SR_TID.X ;  /* 0x0000000000d37919 */ /* 0x000ee20000002100 */
[----:B------:R-:W-:Y:S02]  /*6cd0*/  PRMT R122, R164, 0x7054, R122 ;  /* 0x00007054a47a7816 */ /* 0x000fe4000000007a */
[----:B------:R-:W-:Y:S02]  /*6ce0*/  PRMT R3, R180, 0x7054, R3 ;  /* 0x00007054b4037816 */ /* 0x000fe40000000003 */
[----:B-1----:R-:W-:Y:S02]  /*6cf0*/  PRMT R4, R176, 0x654, R115 ;  /* 0x00000654b0047816 */ /* 0x002fe40000000073 */
[----:B------:R-:W-:-:S02]  /*6d00*/  PRMT R5, R177, 0x654, R31 ;  /* 0x00000654b1057816 */ /* 0x000fc4000000001f */
[----:B------:R-:W-:Y:S02]  /*6d10*/  PRMT R6, R178, 0x654, R29 ;  /* 0x00000654b2067816 */ /* 0x000fe4000000001d */
[----:B------:R-:W-:Y:S02]  /*6d20*/  PRMT R7, R179, 0x654, R28 ;  /* 0x00000654b3077816 */ /* 0x000fe4000000001c */
[----:B--2---:R-:W-:Y:S02]  /*6d30*/  PRMT R8, R188, 0x654, R27 ;  /* 0x00000654bc087816 */ /* 0x004fe4000000001b */
[----:B------:R-:W-:Y:S01]  /*6d40*/  PRMT R9, R189, 0x654, R26 ;  /* 0x00000654bd097816 */ /* 0x000fe2000000001a */
[----:B------:R-:W-:Y:S01]  /*6d50*/  STS.128 [R214+0x20000], R4 ;  /* 0x02000004d6007388 */ /* 0x000fe20000000c00 */
[----:B------:R-:W-:Y:S02]  /*6d60*/  PRMT R10, R190, 0x654, R25 ;  /* 0x00000654be0a7816 */ /* 0x000fe40000000019 */
[----:B------:R-:W-:-:S02]  /*6d70*/  PRMT R11, R191, 0x654, R24 ;  /* 0x00000654bf0b7816 */ /* 0x000fc40000000018 */
[----:B------:R-:W-:Y:S02]  /*6d80*/  PRMT R12, R200, 0x654, R12 ;  /* 0x00000654c80c7816 */ /* 0x000fe4000000000c */
[----:B------:R-:W-:Y:S01]  /*6d90*/  PRMT R13, R201, 0x654, R13 ;  /* 0x00000654c90d7816 */ /* 0x000fe2000000000d */
[----:B------:R-:W-:Y:S01]  /*6da0*/  STS.128 [R213+0x20000], R8 ;  /* 0x02000008d5007388 */ /* 0x000fe20000000c00 */
[----:B------:R-:W-:Y:S01]  /*6db0*/  PRMT R14, R202, 0x654, R14 ;  /* 0x00000654ca0e7816 */ /* 0x000fe2000000000e */
[----:B---3--:R-:W-:Y:S01]  /*6dc0*/  IMAD.SHL.U32 R200, R211, 0x10, RZ ;  /* 0x00000010d3c87824 */ /* 0x008fe200078e00ff */
[----:B------:R-:W-:Y:S02]  /*6dd0*/  PRMT R15, R203, 0x654, R15 ;  /* 0x00000654cb0f7816 */ /* 0x000fe4000000000f */
[----:B------:R-:W-:Y:S02]  /*6de0*/  PRMT R20, R204, 0x654, R20 ;  /* 0x00000654cc147816 */ /* 0x000fe40000000014 */
[----:B------:R-:W-:Y:S01]  /*6df0*/  PRMT R21, R205, 0x654, R21 ;  /* 0x00000654cd157816 */ /* 0x000fe20000000015 */
[----:B------:R-:W-:Y:S01]  /*6e00*/  STS.128 [R212+0x20000], R12 ;  /* 0x0200000cd4007388 */ /* 0x000fe20000000c00 */
[----:B------:R-:W-:-:S02]  /*6e10*/  PRMT R22, R206, 0x654, R22 ;  /* 0x00000654ce167816 */ /* 0x000fc40000000016 */
[----:B------:R-:W-:Y:S02]  /*6e20*/  PRMT R23, R207, 0x654, R23 ;  /* 0x00000654cf177816 */ /* 0x000fe40000000017 */
[----:B------:R-:W-:Y:S02]  /*6e30*/  PRMT R24, R208, 0x654, R2 ;  /* 0x00000654d0187816 */ /* 0x000fe40000000002 */
[----:B------:R-:W-:Y:S01]  /*6e40*/  PRMT R25, R209, 0x654, R120 ;  /* 0x00000654d1197816 */ /* 0x000fe20000000078 */
[----:B------:R-:W-:Y:S01]  /*6e50*/  STS.128 [R199+0x20000], R20 ;  /* 0x02000014c7007388 */ /* 0x000fe20000000c00 */
[----:B------:R-:W-:Y:S02]  /*6e60*/  PRMT R26, R210, 0x654, R122 ;  /* 0x00000654d21a7816 */ /* 0x000fe4000000007a */
[----:B------:R-:W-:Y:S02]  /*6e70*/  PRMT R27, R181, 0x654, R3 ;  /* 0x00000654b51b7816 */ /* 0x000fe40000000003 */
[----:B------:R-:W-:-:S02]  /*6e80*/  LOP3.LUT R200, R200, 0x70, RZ, 0xc0, !PT ;  /* 0x00000070c8c87812 */ /* 0x000fc400078ec0ff */
[----:B------:R-:W-:Y:S01]  /*6e90*/  IADD3 R211, R223, -0x3, RZ ;  /* 0xfffffffddfd37810 */ /* 0x000fe20007ffe0ff */
[----:B------:R-:W-:Y:S04]  /*6ea0*/  STS.128 [R198+0x20000], R24 ;  /* 0x02000018c6007388 */ /* 0x000fe80000000c00 */
[----:B------:R-:W-:Y:S01]  /*6eb0*/  BAR.SYNC.DEFER_BLOCKING 0x0 ;  /* 0x0000000000007b1d */ /* 0x000fe20000010000 */
[----:B------:R-:W-:Y:S02]  /*6ec0*/  ISETP.GE.AND P3, PT, R200, UR9, PT ;  /* 0x00000009c8007c0c */ /* 0x000fe4000bf66270 */
[----:B------:R-:W-:-:S03]  /*6ed0*/  ISETP.LE.AND P2, PT, R211, UR6, PT ;  /* 0x00000006d3007c0c */ /* 0x000fc6000bf43270 */
[----:B------:R-:W1:Y:S04]  /*6ee0*/  LDSM.16.M88.4 R120, [R197+0x1e000] ;  /* 0x01e00000c578783b */ /* 0x000e680000000200 */
[----:B------:R-:W2:Y:S04]  /*6ef0*/  LDSM.16.M88.4 R24, [R193+0x22000] ;  /* 0x02200000c118783b */ /* 0x000ea80000000200 */
[----:B------:R-:W3:Y:S04]  /*6f00*/  LDSM.16.M88.4 R112, [R193+0x20000] ;  /* 0x02000000c170783b */ /* 0x000ee80000000200 */
[----:B------:R-:W4:Y:S04]  /*6f10*/  LDSM.16.M88.4 R20, [R193+0x24000] ;  /* 0x02400000c114783b */ /* 0x000f280000000200 */
[----:B------:R-:W5:Y:S04]  /*6f20*/  LDSM.16.M88.4 R8, [R193+0x26000] ;  /* 0x02600000c108783b */ /* 0x000f680000000200 */
[----:B------:R-:W4:Y:S04]  /*6f30*/  LDSM.16.M88.4 R4, [R197+0x1e800] ;  /* 0x01e80000c504783b */ /* 0x000f280000000200 */
[----:B------:R-:W4:Y:S01]  /*6f40*/  LDSM.16.M88.4 R12, [R197+0x1f000] ;  /* 0x01f00000c50c783b */ /* 0x000f220000000200 */
[----:B-1----:R-:W-:-:S02]  /*6f50*/  PRMT R176, RZ, 0x5140, R120 ;  /* 0x00005140ffb07816 */ /* 0x002fc40000000078 */
[----:B------:R-:W-:Y:S02]  /*6f60*/  PRMT R178, RZ, 0x7362, R120 ;  /* 0x00007362ffb27816 */ /* 0x000fe40000000078 */
[--C-:B------:R-:W-:Y:S02]  /*6f70*/  PRMT R177, RZ, 0x5140, R121.reuse ;  /* 0x00005140ffb17816 */ /* 0x100fe40000000079 */
[----:B------:R-:W-:Y:S02]  /*6f80*/  PRMT R179, RZ, 0x7362, R121 ;  /* 0x00007362ffb37816 */ /* 0x000fe40000000079 */
[--C-:B--2---:R-:W-:Y:S02]  /*6f90*/  PRMT R172, RZ, 0x5140, R24.reuse ;  /* 0x00005140ffac7816 */ /* 0x104fe40000000018 */
[----:B------:R-:W-:Y:S02]  /*6fa0*/  PRMT R173, RZ, 0x7362, R24 ;  /* 0x00007362ffad7816 */ /* 0x000fe40000000018 */
[----:B---3--:R-:W-:-:S02]  /*6fb0*/  PRMT R2, RZ, 0x5140, R112 ;  /* 0x00005140ff027816 */ /* 0x008fc40000000070 */
[----:B------:R-:W-:Y:S02]  /*6fc0*/  PRMT R3, RZ, 0x7362, R112 ;  /* 0x00007362ff037816 */ /* 0x000fe40000000070 */
[--C-:B------:R-:W-:Y:S01]  /*6fd0*/  PRMT R174, RZ, 0x5140, R114.reuse ;  /* 0x00005140ffae7816 */ /* 0x100fe20000000072 */
[C---:B------:R-:W-:Y:S01]  /*6fe0*/  HMMA.16816.F32 R28, R176.reuse, R172, R16 ;  /* 0x000000acb01c723c */ /* 0x040fe20000001810 */
[----:B------:R-:W1:Y:S01]  /*6ff0*/  LDSM.16.M88.4 R16, [R197+0x1f800] ;  /* 0x01f80000c510783b */ /* 0x000e620000000200 */
[----:B------:R-:W-:Y:S02]  /*7000*/  PRMT R175, RZ, 0x7362, R114 ;  /* 0x00007362ffaf7816 */ /* 0x000fe40000000072 */
[--C-:B------:R-:W-:Y:S02]  /*7010*/  PRMT R170, RZ, 0x5140, R26.reuse ;  /* 0x00005140ffaa7816 */ /* 0x100fe4000000001a */
[----:B------:R-:W-:Y:S02]  /*7020*/  PRMT R171, RZ, 0x7362, R26 ;  /* 0x00007362ffab7816 */ /* 0x000fe4000000001a */
[--C-:B----4-:R-:W-:Y:S01]  /*7030*/  PRMT R166, RZ, 0x5140, R20.reuse ;  /* 0x00005140ffa67816 */ /* 0x110fe20000000014 */
[----:B------:R-:W-:Y:S01]  /*7040*/  HMMA.16816.F32 R124, R176, R2, R124 ;  /* 0x00000002b07c723c */ /* 0x000fe2000000187c */
[----:B------:R-:W-:-:S02]  /*7050*/  PRMT R167, RZ, 0x7362, R20 ;  /* 0x00007362ffa77816 */ /* 0x000fc40000000014 */
[--C-:B------:R-:W-:Y:S02]  /*7060*/  PRMT R164, RZ, 0x5140, R22.reuse ;  /* 0x00005140ffa47816 */ /* 0x100fe40000000016 */
[----:B------:R-:W-:Y:S02]  /*7070*/  PRMT R165, RZ, 0x7362, R22 ;  /* 0x00007362ffa57816 */ /* 0x000fe40000000016 */
[--C-:B-----5:R-:W-:Y:S01]  /*7080*/  PRMT R120, RZ, 0x5140, R8.reuse ;  /* 0x00005140ff787816 */ /* 0x120fe20000000008 */
[----:B------:R-:W-:Y:S01]  /*7090*/  HMMA.16816.F32 R132, R176, R174, R132 ;  /* 0x000000aeb084723c */ /* 0x000fe20000001884 */
[----:B------:R-:W-:Y:S02]  /*70a0*/  PRMT R121, RZ, 0x7362, R8 ;  /* 0x00007362ff797816 */ /* 0x000fe40000000008 */
[--C-:B------:R-:W-:Y:S02]  /*70b0*/  PRMT R168, RZ, 0x5140, R10.reuse ;  /* 0x00005140ffa87816 */ /* 0x100fe4000000000a */
[----:B------:R-:W-:-:S02]  /*70c0*/  PRMT R169, RZ, 0x7362, R10 ;  /* 0x00007362ffa97816 */ /* 0x000fc4000000000a */
[----:B------:R-:W-:Y:S01]  /*70d0*/  PRMT R114, RZ, 0x5140, R115 ;  /* 0x00005140ff727816 */ /* 0x000fe20000000073 */
[C---:B------:R-:W-:Y:S01]  /*70e0*/  HMMA.16816.F32 R140, R176.reuse, R170, R140 ;  /* 0x000000aab08c723c */ /* 0x040fe2000000188c */
[----:B------:R-:W-:Y:S02]  /*70f0*/  PRMT R24, RZ, 0x5140, R25 ;  /* 0x00005140ff187816 */ /* 0x000fe40000000019 */
[----:B------:R-:W-:Y:S02]  /*7100*/  PRMT R115, RZ, 0x7362, R115 ;  /* 0x00007362ff737816 */ /* 0x000fe40000000073 */
[----:B------:R-:W-:Y:S02]  /*7110*/  PRMT R25, RZ, 0x7362, R25 ;  /* 0x00007362ff197816 */ /* 0x000fe40000000019 */
[----:B------:R-:W-:Y:S01]  /*7120*/  PRMT R112, RZ, 0x5140, R27 ;  /* 0x00005140ff707816 */ /* 0x000fe2000000001b */
[C---:B------:R-:W-:Y:S08]  /*7130*/  HMMA.16816.F32 R148, R176.reuse, R166, R148 ;  /* 0x000000a6b094723c */ /* 0x040ff00000001894 */
[C---:B------:R-:W-:Y:S08]  /*7140*/  HMMA.16816.F32 R152, R176.reuse, R164, R152 ;  /* 0x000000a4b098723c */ /* 0x040ff00000001898 */
[C---:B------:R-:W-:Y:S08]  /*7150*/  HMMA.16816.F32 R160, R176.reuse, R120, R160 ;  /* 0x00000078b0a0723c */ /* 0x040ff000000018a0 */
[----:B------:R-:W-:Y:S07]  /*7160*/  HMMA.16816.F32 R104, R176, R168, R104 ;  /* 0x000000a8b068723c */ /* 0x000fee0000001868 */
[----:B------:R-:W-:-:S02]  /*7170*/  PRMT R176, RZ, 0x5140, R4 ;  /* 0x00005140ffb07816 */ /* 0x000fc40000000004 */
[----:B------:R-:W-:Y:S02]  /*7180*/  PRMT R178, RZ, 0x7362, R4 ;  /* 0x00007362ffb27816 */ /* 0x000fe40000000004 */
[--C-:B------:R-:W-:Y:S02]  /*7190*/  PRMT R177, RZ, 0x5140, R5.reuse ;  /* 0x00005140ffb17816 */ /* 0x100fe40000000005 */
[----:B------:R-:W-:Y:S02]  /*71a0*/  PRMT R179, RZ, 0x7362, R5 ;  /* 0x00007362ffb37816 */ /* 0x000fe40000000005 */
[--C-:B------:R-:W-:Y:S02]  /*71b0*/  PRMT R4, RZ, 0x5140, R6.reuse ;  /* 0x00005140ff047816 */ /* 0x100fe40000000006 */
[--C-:B------:R-:W-:Y:S02]  /*71c0*/  PRMT R5, RZ, 0x5140, R7.reuse ;  /* 0x00005140ff057816 */ /* 0x100fe40000000007 */
[----:B------:R-:W-:Y:S01]  /*71d0*/  PRMT R6, RZ, 0x7362, R6 ;  /* 0x00007362ff067816 */ /* 0x000fe20000000006 */
[----:B------:R-:W-:Y:S01]  /*71e0*/  HMMA.16816.F32 R100, R176, R2, R100 ;  /* 0x00000002b064723c */ /* 0x000fe20000001864 */
[----:B------:R-:W-:-:S07]  /*71f0*/  PRMT R7, RZ, 0x7362, R7 ;  /* 0x00007362ff077816 */ /* 0x000fce0000000007 */
[C---:B------:R-:W-:Y:S08]  /*7200*/  HMMA.16816.F32 R96, R176.reuse, R174, R96 ;  /* 0x000000aeb060723c */ /* 0x040ff00000001860 */
[C---:B------:R-:W-:Y:S08]  /*7210*/  HMMA.16816.F32 R92, R176.reuse, R172, R92 ;  /* 0x000000acb05c723c */ /* 0x040ff0000000185c */
[C---:B------:R-:W-:Y:S08]  /*7220*/  HMMA.16816.F32 R88, R176.reuse, R170, R88 ;  /* 0x000000aab058723c */ /* 0x040ff00000001858 */
[C---:B------:R-:W-:Y:S08]  /*7230*/  HMMA.16816.F32 R84, R176.reuse, R166, R84 ;  /* 0x000000a6b054723c */ /* 0x040ff00000001854 */
[C---:B------:R-:W-:Y:S08]  /*7240*/  HMMA.16816.F32 R80, R176.reuse, R164, R80 ;  /* 0x000000a4b050723c */ /* 0x040ff00000001850 */
[C---:B------:R-:W-:Y:S08]  /*7250*/  HMMA.16816.F32 R76, R176.reuse, R120, R76 ;  /* 0x00000078b04c723c */ /* 0x040ff0000000184c */
[----:B------:R-:W-:Y:S07]  /*7260*/  HMMA.16816.F32 R72, R176, R168, R72 ;  /* 0x000000a8b048723c */ /* 0x000fee0000001848 */
[--C-:B------:R-:W-:Y:S01]  /*7270*/  PRMT R176, RZ, 0x5140, R12.reuse ;  /* 0x00005140ffb07816 */ /* 0x100fe2000000000c */
[----:B------:R-:W-:Y:S01]  /*7280*/  HMMA.16816.F32 R96, R4, R114, R96 ;  /* 0x000000720460723c */ /* 0x000fe20000001860 */
[----:B------:R-:W-:-:S02]  /*7290*/  PRMT R178, RZ, 0x7362, R12 ;  /* 0x00007362ffb27816 */ /* 0x000fc4000000000c */
[--C-:B------:R-:W-:Y:S02]  /*72a0*/  PRMT R177, RZ, 0x5140, R13.reuse ;  /* 0x00005140ffb17816 */ /* 0x100fe4000000000d */
[----:B------:R-:W-:Y:S02]  /*72b0*/  PRMT R179, RZ, 0x7362, R13 ;  /* 0x00007362ffb37816 */ /* 0x000fe4000000000d */
[--C-:B------:R-:W-:Y:S01]  /*72c0*/  PRMT R12, RZ, 0x5140, R14.reuse ;  /* 0x00005140ff0c7816 */ /* 0x100fe2000000000e */
[----:B------:R-:W-:Y:S01]  /*72d0*/  HMMA.16816.F32 R92, R4, R24, R92 ;  /* 0x00000018045c723c */ /* 0x000fe2000000185c */
[--C-:B------:R-:W-:Y:S02]  /*72e0*/  PRMT R13, RZ, 0x5140, R15.reuse ;  /* 0x00005140ff0d7816 */ /* 0x100fe4000000000f */
[----:B------:R-:W-:Y:S02]  /*72f0*/  PRMT R14, RZ, 0x7362, R14 ;  /* 0x00007362ff0e7816 */ /* 0x000fe4000000000e */
[----:B------:R-:W-:-:S03]  /*7300*/  PRMT R15, RZ, 0x7362, R15 ;  /* 0x00007362ff0f7816 */ /* 0x000fc6000000000f */
[C---:B------:R-:W-:Y:S08]  /*7310*/  HMMA.16816.F32 R68, R176.reuse, R2, R68 ;  /* 0x00000002b044723c */ /* 0x040ff00000001844 */
[C---:B------:R-:W-:Y:S08]  /*7320*/  HMMA.16816.F32 R64, R176.reuse, R174, R64 ;  /* 0x000000aeb040723c */ /* 0x040ff00000001840 */
[C---:B------:R-:W-:Y:S08]  /*7330*/  HMMA.16816.F32 R60, R176.reuse, R172, R60 ;  /* 0x000000acb03c723c */ /* 0x040ff0000000183c */
[C---:B------:R-:W-:Y:S08]  /*7340*/  HMMA.16816.F32 R56, R176.reuse, R170, R56 ;  /* 0x000000aab038723c */ /* 0x040ff00000001838 */
[C---:B------:R-:W-:Y:S08]  /*7350*/  HMMA.16816.F32 R52, R176.reuse, R166, R52 ;  /* 0x000000a6b034723c */ /* 0x040ff00000001834 */
[C---:B------:R-:W-:Y:S08]  /*7360*/  HMMA.16816.F32 R48, R176.reuse, R164, R48 ;  /* 0x000000a4b030723c */ /* 0x040ff00000001830 */
[C---:B------:R-:W-:Y:S08]  /*7370*/  HMMA.16816.F32 R44, R176.reuse, R120, R44 ;  /* 0x00000078b02c723c */ /* 0x040ff0000000182c */
[----:B------:R-:W-:Y:S07]  /*7380*/  HMMA.16816.F32 R40, R176, R168, R40 ;  /* 0x000000a8b028723c */ /* 0x000fee0000001828 */
[--C-:B-1----:R-:W-:Y:S01]  /*7390*/  PRMT R176, RZ, 0x5140, R16.reuse ;  /* 0x00005140ffb07816 */ /* 0x102fe20000000010 */
[----:B------:R-:W-:Y:S01]  /*73a0*/  HMMA.16816.F32 R64, R12, R114, R64 ;  /* 0x000000720c40723c */ /* 0x000fe20000001840 */
[----:B------:R-:W-:-:S02]  /*73b0*/  PRMT R178, RZ, 0x7362, R16 ;  /* 0x00007362ffb27816 */ /* 0x000fc40000000010 */
[--C-:B------:R-:W-:Y:S02]  /*73c0*/  PRMT R177, RZ, 0x5140, R17.reuse ;  /* 0x00005140ffb17816 */ /* 0x100fe40000000011 */
[----:B------:R-:W-:Y:S02]  /*73d0*/  PRMT R179, RZ, 0x7362, R17 ;  /* 0x00007362ffb37816 */ /* 0x000fe40000000011 */
[--C-:B------:R-:W-:Y:S01]  /*73e0*/  PRMT R16, RZ, 0x5140, R113.reuse ;  /* 0x00005140ff107816 */ /* 0x100fe20000000071 */
[----:B------:R-:W-:Y:S01]  /*73f0*/  HMMA.16816.F32 R60, R12, R24, R60 ;  /* 0x000000180c3c723c */ /* 0x000fe2000000183c */
[----:B------:R-:W-:Y:S02]  /*7400*/  PRMT R17, RZ, 0x7362, R113 ;  /* 0x00007362ff117816 */ /* 0x000fe40000000071 */
[----:B------:R-:W-:-:S05]  /*7410*/  PRMT R113, RZ, 0x7362, R27 ;  /* 0x00007362ff717816 */ /* 0x000fca000000001b */
[C---:B------:R-:W-:Y:S07]  /*7420*/  HMMA.16816.F32 R144, R176.reuse, R174, R144 ;  /* 0x000000aeb090723c */ /* 0x040fee0000001890 */
[----:B------:R-:W-:Y:S01]  /*7430*/  PRMT R174, RZ, 0x7362, R122 ;  /* 0x00007362ffae7816 */ /* 0x000fe2000000007a */
[----:B------:R-:W-:Y:S01]  /*7440*/  HMMA.16816.F32 R128, R176, R170, R128 ;  /* 0x000000aab080723c */ /* 0x000fe20000001880 */
[----:B------:R-:W-:-:S07]  /*7450*/  PRMT R175, RZ, 0x7362, R123 ;  /* 0x00007362ffaf7816 */ /* 0x000fce000000007b */
[C---:B------:R-:W-:Y:S08]  /*7460*/  HMMA.16816.F32 R32, R176.reuse, R166, R32 ;  /* 0x000000a6b020723c */ /* 0x040ff00000001820 */
[C---:B------:R-:W-:Y:S08]  /*7470*/  HMMA.16816.F32 R36, R176.reuse, R164, R36 ;  /* 0x000000a4b024723c */ /* 0x040ff00000001824 */
[C---:B------:R-:W-:Y:S07]  /*7480*/  HMMA.16816.F32 R156, R176.reuse, R2, R156 ;  /* 0x00000002b09c723c */ /* 0x040fee000000189c */
[--C-:B------:R-:W-:Y:S01]  /*7490*/  PRMT R2, RZ, 0x5140, R9.reuse ;  /* 0x00005140ff027816 */ /* 0x100fe20000000009 */
[----:B------:R-:W-:Y:S01]  /*74a0*/  HMMA.16816.F32 R136, R176, R172, R136 ;  /* 0x000000acb088723c */ /* 0x000fe20000001888 */
[----:B------:R-:W-:-:S06]  /*74b0*/  PRMT R3, RZ, 0x7362, R9 ;  /* 0x00007362ff037816 */ /* 0x000fcc0000000009 */
[----:B------:R-:W-:Y:S01]  /*74c0*/  PRMT R172, RZ, 0x5140, R122 ;  /* 0x00005140ffac7816 */ /* 0x000fe2000000007a */
[----:B------:R-:W-:Y:S01]  /*74d0*/  HMMA.16816.F32 R116, R176, R120, R116 ;  /* 0x00000078b074723c */ /* 0x000fe20000001874 */
[----:B------:R-:W-:-:S06]  /*74e0*/  PRMT R173, RZ, 0x5140, R123 ;  /* 0x00005140ffad7816 */ /* 0x000fcc000000007b */
[--C-:B------:R-:W-:Y:S01]  /*74f0*/  PRMT R120, RZ, 0x5140, R11.reuse ;  /* 0x00005140ff787816 */ /* 0x100fe2000000000b */
[----:B------:R-:W-:Y:S01]  /*7500*/  HMMA.16816.F32 R168, R176, R168, R108 ;  /* 0x000000a8b0a8723c */ /* 0x000fe2000000186c */
[----:B------:R-:W-:Y:S02]  /*7510*/  PRMT R121, RZ, 0x7362, R11 ;  /* 0x00007362ff797816 */ /* 0x000fe4000000000b */
[----:B------:R-:W1:Y:S04]  /*7520*/  LDSM.16.M88.4 R8, [R192+0x20000] ;  /* 0x02000000c008783b */ /* 0x000e680000000200 */
[--C-:B------:R-:W-:Y:S01]  /*7530*/  PRMT R110, RZ, 0x5140, R21.reuse ;  /* 0x00005140ff6e7816 */ /* 0x100fe20000000015 */
[----:B------:R-:W-:Y:S01]  /*7540*/  HMMA.16816.F32 R124, R172, R16, R124 ;  /* 0x00000010ac7c723c */ /* 0x000fe2000000187c */
[----:B------:R-:W-:-:S02]  /*7550*/  PRMT R111, RZ, 0x7362, R21 ;  /* 0x00007362ff6f7816 */ /* 0x000fc40000000015 */
[--C-:B------:R-:W-:Y:S02]  /*7560*/  PRMT R108, RZ, 0x5140, R23.reuse ;  /* 0x00005140ff6c7816 */ /* 0x100fe40000000017 */
[----:B------:R-:W-:-:S03]  /*7570*/  PRMT R109, RZ, 0x7362, R23 ;  /* 0x00007362ff6d7816 */ /* 0x000fc60000000017 */
[C---:B------:R-:W-:Y:S08]  /*7580*/  HMMA.16816.F32 R132, R172.reuse, R114, R132 ;  /* 0x00000072ac84723c */ /* 0x040ff00000001884 */
[C---:B------:R-:W-:Y:S08]  /*7590*/  HMMA.16816.F32 R164, R172.reuse, R24, R28 ;  /* 0x00000018aca4723c */ /* 0x040ff0000000181c */
[C---:B------:R-:W-:Y:S08]  /*75a0*/  HMMA.16816.F32 R140, R172.reuse, R112, R140 ;  /* 0x00000070ac8c723c */ /* 0x040ff0000000188c */
[----:B------:R-:W-:Y:S01]  /*75b0*/  HMMA.16816.F32 R148, R172, R110, R148 ;  /* 0x0000006eac94723c */ /* 0x000fe20000001894 */
[----:B-1----:R-:W-:-:S02]  /*75c0*/  PRMT R180, RZ, 0x5140, R10 ;  /* 0x00005140ffb47816 */ /* 0x002fc4000000000a */
[----:B------:R-:W-:-:S05]  /*75d0*/  PRMT R181, RZ, 0x7362, R10 ;  /* 0x00007362ffb57816 */ /* 0x000fca000000000a */
[C---:B------:R-:W-:Y:S08]  /*75e0*/  HMMA.16816.F32 R152, R172.reuse, R108, R152 ;  /* 0x0000006cac98723c */ /* 0x040ff00000001898 */
[C---:B------:R-:W-:Y:S08]  /*75f0*/  HMMA.16816.F32 R160, R172.reuse, R2, R160 ;  /* 0x00000002aca0723c */ /* 0x040ff000000018a0 */
[----:B------:R-:W-:Y:S07]  /*7600*/  HMMA.16816.F32 R104, R172, R120, R104 ;  /* 0x00000078ac68723c */ /* 0x000fee0000001868 */
        /* <DEDUP_REMOVED lines=8> */
[C---:B------:R-:W-:Y:S08]  /*7690*/  HMMA.16816.F32 R76, R4.reuse, R2, R76 ;  /* 0x00000002044c723c */ /* 0x040ff0000000184c */
[----:B------:R-:W-:Y:S01]  /*76a0*/  HMMA.16816.F32 R72, R4, R120, R72 ;  /* 0x000000780448723c */ /* 0x000fe20000001848 */
[----:B------:R-:W1:Y:S07]  /*76b0*/  LDSM.16.M88.4 R4, [R196+0x1e000] ;  /* 0x01e00000c404783b */ /* 0x000e6e0000000200 */
[C---:B------:R-:W-:Y:S08]  /*76c0*/  HMMA.16816.F32 R68, R12.reuse, R16, R68 ;  /* 0x000000100c44723c */ /* 0x040ff00000001844 */
[C---:B------:R-:W-:Y:S08]  /*76d0*/  HMMA.16816.F32 R56, R12.reuse, R112, R56 ;  /* 0x000000700c38723c */ /* 0x040ff00000001838 */
[C---:B------:R-:W-:Y:S08]  /*76e0*/  HMMA.16816.F32 R52, R12.reuse, R110, R52 ;  /* 0x0000006e0c34723c */ /* 0x040ff00000001834 */
[C---:B------:R-:W-:Y:S08]  /*76f0*/  HMMA.16816.F32 R48, R12.reuse, R108, R48 ;  /* 0x0000006c0c30723c */ /* 0x040ff00000001830 */
[----:B------:R-:W-:Y:S01]  /*7700*/  HMMA.16816.F32 R44, R12, R2, R44 ;  /* 0x000000020c2c723c */ /* 0x000fe2000000182c */
[----:B-1----:R-:W-:-:S02]  /*7710*/  PRMT R188, RZ, 0x5140, R4 ;  /* 0x00005140ffbc7816 */ /* 0x002fc40000000004 */
[----:B------:R-:W-:Y:S02]  /*7720*/  PRMT R190, RZ, 0x7362, R4 ;  /* 0x00007362ffbe7816 */ /* 0x000fe40000000004 */
[--C-:B------:R-:W-:Y:S02]  /*7730*/  PRMT R189, RZ, 0x5140, R5.reuse ;  /* 0x00005140ffbd7816 */ /* 0x100fe40000000005 */
[----:B------:R-:W-:Y:S01]  /*7740*/  PRMT R191, RZ, 0x7362, R5 ;  /* 0x00007362ffbf7816 */ /* 0x000fe20000000005 */
[----:B------:R-:W-:Y:S01]  /*7750*/  HMMA.16816.F32 R40, R12, R120, R40 ;  /* 0x000000780c28723c */ /* 0x000fe20000001828 */
[----:B------:R-:W1:Y:S07]  /*7760*/  LDSM.16.M88.4 R12, [R192+0x22000] ;  /* 0x02200000c00c783b */ /* 0x000e6e0000000200 */
[C---:B------:R-:W-:Y:S01]  /*7770*/  HMMA.16816.F32 R20, R172.reuse, R114, R144 ;  /* 0x00000072ac14723c */ /* 0x040fe20000001890 */
[----:B------:R-:W2:Y:S07]  /*7780*/  LDSM.16.M88.4 R144, [R196+0x1f000] ;  /* 0x01f00000c490783b */ /* 0x000eae0000000200 */
[C---:B------:R-:W-:Y:S01]  /*7790*/  HMMA.16816.F32 R28, R172.reuse, R112, R128 ;  /* 0x00000070ac1c723c */ /* 0x040fe20000001880 */
[----:B------:R-:W3:Y:S04]  /*77a0*/  LDSM.16.M88.4 R112, [R192+0x26000] ;  /* 0x02600000c070783b */ /* 0x000ee80000000200 */
[----:B------:R-:W-:Y:S03]  /*77b0*/  LDSM.16.M88.4 R128, [R196+0x1e800] ;  /* 0x01e80000c480783b */ /* 0x000fe60000000200 */
[C---:B------:R-:W-:Y:S08]  /*77c0*/  HMMA.16816.F32 R32, R172.reuse, R110, R32 ;  /* 0x0000006eac20723c */ /* 0x040ff00000001820 */
[C---:B------:R-:W-:Y:S01]  /*77d0*/  HMMA.16816.F32 R36, R172.reuse, R108, R36 ;  /* 0x0000006cac24723c */ /* 0x040fe20000001824 */
[----:B------:R-:W4:Y:S07]  /*77e0*/  LDSM.16.M88.4 R108, [R192+0x24000] ;  /* 0x02400000c06c783b */ /* 0x000f2e0000000200 */
[----:B------:R-:W-:Y:S01]  /*77f0*/  HMMA.16816.F32 R16, R172, R16, R156 ;  /* 0x00000010ac10723c */ /* 0x000fe2000000189c */
[----:B------:R-:W5:Y:S01]  /*7800*/  LDSM.16.M88.4 R156, [R196+0x1f800] ;  /* 0x01f80000c49c783b */ /* 0x000f620000000200 */
[----:B-1----:R-:W-:-:S02]  /*7810*/  PRMT R178, RZ, 0x5140, R12 ;  /* 0x00005140ffb27816 */ /* 0x002fc4000000000c */
[----:B------:R-:W-:Y:S02]  /*7820*/  PRMT R179, RZ, 0x7362, R12 ;  /* 0x00007362ffb37816 */ /* 0x000fe4000000000c */
[--C-:B------:R-:W-:Y:S02]  /*7830*/  PRMT R176, RZ, 0x5140, R14.reuse ;  /* 0x00005140ffb07816 */ /* 0x100fe4000000000e */
[----:B------:R-:W-:Y:S01]  /*7840*/  HMMA.16816.F32 R116, R172, R2, R116 ;  /* 0x00000002ac74723c */ /* 0x000fe20000001874 */
[----:B------:R-:W-:Y:S02]  /*7850*/  PRMT R177, RZ, 0x7362, R14 ;  /* 0x00007362ffb17816 */ /* 0x000fe4000000000e */
[--C-:B--2---:R-:W-:Y:S02]  /*7860*/  PRMT R12, RZ, 0x5140, R146.reuse ;  /* 0x00005140ff0c7816 */ /* 0x104fe40000000092 */
[----:B------:R-:W-:-:S03]  /*7870*/  PRMT R14, RZ, 0x7362, R146 ;  /* 0x00007362ff0e7816 */ /* 0x000fc60000000092 */
[C---:B------:R-:W-:Y:S01]  /*7880*/  HMMA.16816.F32 R24, R172.reuse, R24, R136 ;  /* 0x00000018ac18723c */ /* 0x040fe20000001888 */
[--C-:B---3--:R-:W-:Y:S02]  /*7890*/  PRMT R4, RZ, 0x5140, R112.reuse ;  /* 0x00005140ff047816 */ /* 0x108fe40000000070 */
[----:B------:R-:W-:Y:S02]  /*78a0*/  PRMT R5, RZ, 0x7362, R112 ;  /* 0x00007362ff057816 */ /* 0x000fe40000000070 */
[--C-:B------:R-:W-:Y:S02]  /*78b0*/  PRMT R2, RZ, 0x5140, R114.reuse ;  /* 0x00005140ff027816 */ /* 0x100fe40000000072 */
[----:B------:R-:W-:Y:S01]  /*78c0*/  PRMT R3, RZ, 0x7362, R114 ;  /* 0x00007362ff037816 */ /* 0x000fe20000000072 */
[----:B------:R-:W-:Y:S01]  /*78d0*/  HMMA.16816.F32 R120, R172, R120, R168 ;  /* 0x00000078ac78723c */ /* 0x000fe200000018a8 */
[--C-:B------:R-:W-:Y:S02]  /*78e0*/  PRMT R112, RZ, 0x5140, R113.reuse ;  /* 0x00005140ff707816 */ /* 0x100fe40000000071 */
[----:B------:R-:W-:-:S04]  /*78f0*/  PRMT R113, RZ, 0x7362, R113 ;  /* 0x00007362ff717816 */ /* 0x000fc80000000071 */
[--C-:B------:R-:W-:Y:S01]  /*7900*/  PRMT R168, RZ, 0x5140, R8.reuse ;  /* 0x00005140ffa87816 */ /* 0x100fe20000000008 */
[C---:B------:R-:W-:Y:S01]  /*7910*/  HMMA.16816.F32 R136, R188.reuse, R178, R164 ;  /* 0x000000b2bc88723c */ /* 0x040fe200000018a4 */
[----:B------:R-:W-:Y:S02]  /*7920*/  PRMT R169, RZ, 0x7362, R8 ;  /* 0x00007362ffa97816 */ /* 0x000fe40000000008 */
[--C-:B----4-:R-:W-:Y:S02]  /*7930*/  PRMT R174, RZ, 0x5140, R108.reuse ;  /* 0x00005140ffae7816 */ /* 0x110fe4000000006c */
[----:B------:R-:W-:Y:S02]  /*7940*/  PRMT R175, RZ, 0x7362, R108 ;  /* 0x00007362ffaf7816 */ /* 0x000fe4000000006c */
[--C-:B------:R-:W-:Y:S01]  /*7950*/  PRMT R172, RZ, 0x5140, R110.reuse ;  /* 0x00005140ffac7816 */ /* 0x100fe2000000006e */
[----:B------:R-:W-:Y:S01]  /*7960*/  HMMA.16816.F32 R124, R188, R168, R124 ;  /* 0x000000a8bc7c723c */ /* 0x000fe2000000187c */
[----:B------:R-:W-:-:S02]  /*7970*/  PRMT R173, RZ, 0x7362, R110 ;  /* 0x00007362ffad7816 */ /* 0x000fc4000000006e */
[--C-:B------:R-:W-:Y:S02]  /*7980*/  PRMT R164, RZ, 0x5140, R128.reuse ;  /* 0x00005140ffa47816 */ /* 0x100fe40000000080 */
[----:B------:R-:W-:Y:S02]  /*7990*/  PRMT R166, RZ, 0x7362, R128 ;  /* 0x00007362ffa67816 */ /* 0x000fe40000000080 */
[--C-:B------:R-:W-:Y:S01]  /*79a0*/  PRMT R165, RZ, 0x5140, R129.reuse ;  /* 0x00005140ffa57816 */ /* 0x100fe20000000081 */
[----:B------:R-:W-:Y:S01]  /*79b0*/  HMMA.16816.F32 R132, R188, R180, R132 ;  /* 0x000000b4bc84723c */ /* 0x000fe20000001884 */
[----:B------:R-:W-:Y:S02]  /*79c0*/  PRMT R167, RZ, 0x7362, R129 ;  /* 0x00007362ffa77816 */ /* 0x000fe40000000081 */
[----:B------:R-:W-:Y:S02]  /*79d0*/  PRMT R108, RZ, 0x5140, R109 ;  /* 0x00005140ff6c7816 */ /* 0x000fe4000000006d */
[----:B------:R-:W-:-:S02]  /*79e0*/  PRMT R110, RZ, 0x5140, R111 ;  /* 0x00005140ff6e7816 */ /* 0x000fc4000000006f */
[--C-:B------:R-:W-:Y:S01]  /*79f0*/  PRMT R128, RZ, 0x5140, R15.reuse ;  /* 0x00005140ff807816 */ /* 0x100fe2000000000f */
        /* <DEDUP_REMOVED lines=9> */
[--C-:B-----5:R-:W-:Y:S01]  /*7a90*/  PRMT R188, RZ, 0x5140, R156.reuse ;  /* 0x00005140ffbc7816 */ /* 0x120fe2000000009c */
        /* <DEDUP_REMOVED lines=24> */
[C---:B------:R-:W-:Y:S08]  /*7c20*/  HMMA.16816.F32 R68, R164.reuse, R168, R68 ;  /* 0x000000a8a444723c */ /* 0x040ff00000001844 */
[C---:B------:R-:W-:Y:S08]  /*7c30*/  HMMA.16816.F32 R64, R164.reuse, R180, R64 ;  /* 0x000000b4a440723c */ /* 0x040ff00000001840 */
[C---:B------:R-:W-:Y:S08]  /*7c40*/  HMMA.16816.F32 R60, R164.reuse, R178, R60 ;  /* 0x000000b2a43c723c */ /* 0x040ff0000000183c */
[C---:B------:R-:W-:Y:S08]  /*7c50*/  HMMA.16816.F32 R56, R164.reuse, R176, R56 ;  /* 0x000000b0a438723c */ /* 0x040ff00000001838 */
[C---:B------:R-:W-:Y:S08]  /*7c60*/  HMMA.16816.F32 R52, R164.reuse, R174, R52 ;  /* 0x000000aea434723c */ /* 0x040ff00000001834 */
[C---:B------:R-:W-:Y:S08]  /*7c70*/  HMMA.16816.F32 R48, R164.reuse, R172, R48 ;  /* 0x000000aca430723c */ /* 0x040ff00000001830 */
[C---:B------:R-:W-:Y:S08]  /*7c80*/  HMMA.16816.F32 R44, R164.reuse, R4, R44 ;  /* 0x00000004a42c723c */ /* 0x040ff0000000182c */
[----:B------:R-:W-:Y:S08]  /*7c90*/  HMMA.16816.F32 R40, R164, R2, R40 ;  /* 0x00000002a428723c */ /* 0x000ff00000001828 */
[C---:B------:R-:W-:Y:S07]  /*7ca0*/  HMMA.16816.F32 R116, R188.reuse, R4, R116 ;  /* 0x00000004bc74723c */ /* 0x040fee0000001874 */
[----:B------:R-:W-:Y:S01]  /*7cb0*/  PRMT R4, RZ, 0x5140, R6 ;  /* 0x00005140ff047816 */ /* 0x000fe20000000006 */
[----:B------:R-:W-:Y:S01]  /*7cc0*/  HMMA.16816.F32 R168, R188, R168, R16 ;  /* 0x000000a8bca8723c */ /* 0x000fe20000001810 */
[----:B------:R-:W-:-:S02]  /*7cd0*/  PRMT R5, RZ, 0x5140, R7 ;  /* 0x00005140ff057816 */ /* 0x000fc40000000007 */
[----:B------:R-:W-:Y:S02]  /*7ce0*/  PRMT R6, RZ, 0x7362, R6 ;  /* 0x00007362ff067816 */ /* 0x000fe40000000006 */
[----:B------:R-:W-:-:S03]  /*7cf0*/  PRMT R7, RZ, 0x7362, R7 ;  /* 0x00007362ff077816 */ /* 0x000fc60000000007 */
[C---:B------:R-:W-:Y:S08]  /*7d00*/  HMMA.16816.F32 R16, R188.reuse, R178, R24 ;  /* 0x000000b2bc10723c */ /* 0x040ff00000001818 */
[C---:B------:R-:W-:Y:S07]  /*7d10*/  HMMA.16816.F32 R164, R188.reuse, R180, R20 ;  /* 0x000000b4bca4723c */ /* 0x040fee0000001814 */
[--C-:B------:R-:W-:Y:S01]  /*7d20*/  PRMT R20, RZ, 0x5140, R9.reuse ;  /* 0x00005140ff147816 */ /* 0x100fe20000000009 */
[----:B------:R-:W-:Y:S01]  /*7d30*/  HMMA.16816.F32 R24, R188, R176, R28 ;  /* 0x000000b0bc18723c */ /* 0x000fe2000000181c */
[----:B------:R-:W-:-:S06]  /*7d40*/  PRMT R21, RZ, 0x7362, R9 ;  /* 0x00007362ff157816 */ /* 0x000fcc0000000009 */
[--C-:B------:R-:W-:Y:S01]  /*7d50*/  PRMT R28, RZ, 0x5140, R11.reuse ;  /* 0x00005140ff1c7816 */ /* 0x100fe2000000000b */
[----:B------:R-:W-:Y:S01]  /*7d60*/  HMMA.16816.F32 R120, R188, R2, R120 ;  /* 0x00000002bc78723c */ /* 0x000fe20000001878 */
[----:B------:R-:W-:Y:S02]  /*7d70*/  PRMT R29, RZ, 0x7362, R11 ;  /* 0x00007362ff1d7816 */ /* 0x000fe4000000000b */
[----:B------:R-:W-:Y:S04]  /*7d80*/  LDSM.16.M88.4 R8, [R187+0x20000] ;  /* 0x02000000bb08783b */ /* 0x000fe80000000200 */
[--C-:B------:R-:W-:Y:S01]  /*7d90*/  PRMT R2, RZ, 0x5140, R115.reuse ;  /* 0x00005140ff027816 */ /* 0x100fe20000000073 */
        /* <DEDUP_REMOVED lines=14> */
[----:B------:R-:W-:Y:S08]  /*7e80*/  HMMA.16816.F32 R64, R12, R28, R64 ;  /* 0x0000001c0c40723c */ /* 0x000ff00000001840 */
[C---:B------:R-:W-:Y:S08]  /*7e90*/  HMMA.16816.F32 R100, R4.reuse, R20, R100 ;  /* 0x000000140464723c */ /* 0x040ff00000001864 */
[C---:B------:R-:W-:Y:S08]  /*7ea0*/  HMMA.16816.F32 R96, R4.reuse, R28, R96 ;  /* 0x0000001c0460723c */ /* 0x040ff00000001860 */
[C---:B------:R-:W-:Y:S08]  /*7eb0*/  HMMA.16816.F32 R92, R4.reuse, R144, R92 ;  /* 0x00000090045c723c */ /* 0x040ff0000000185c */
        /* <DEDUP_REMOVED lines=17> */
[C---:B------:R-:W-:Y:S08]  /*7fd0*/  HMMA.16816.F32 R32, R156.reuse, R108, R32 ;  /* 0x0000006c9c20723c */ /* 0x040ff00000001820 */
[C---:B------:R-:W-:Y:S01]  /*7fe0*/  HMMA.16816.F32 R36, R156.reuse, R110, R36 ;  /* 0x0000006e9c24723c */ /* 0x040fe20000001824 */
[----:B------:R-:W2:Y:S07]  /*7ff0*/  LDSM.16.M88.4 R108, [R187+0x26000] ;  /* 0x02600000bb6c783b */ /* 0x000eae0000000200 */
[C---:B------:R-:W-:Y:S01]  /*8000*/  HMMA.16816.F32 R116, R156.reuse, R112, R116 ;  /* 0x000000709c74723c */ /* 0x040fe20000001874 */
[----:B------:R-:W3:Y:S07]  /*8010*/  LDSM.16.M88.4 R112, [R187+0x24000] ;  /* 0x02400000bb70783b */ /* 0x000eee0000000200 */
[C---:B------:R-:W-:Y:S01]  /*8020*/  HMMA.16816.F32 R24, R156.reuse, R128, R24 ;  /* 0x000000809c18723c */ /* 0x040fe20000001818 */
[----:B------:R-:W4:Y:S07]  /*8030*/  LDSM.16.M88.4 R128, [R195+0x1e800] ;  /* 0x01e80000c380783b */ /* 0x000f2e0000000200 */
[----:B------:R-:W-:Y:S01]  /*8040*/  HMMA.16816.F32 R16, R156, R144, R16 ;  /* 0x000000909c10723c */ /* 0x000fe20000001810 */
[----:B------:R-:W5:Y:S01]  /*8050*/  LDSM.16.M88.4 R144, [R195+0x1f000] ;  /* 0x01f00000c390783b */ /* 0x000f620000000200 */
[----:B-1----:R-:W-:-:S02]  /*8060*/  PRMT R178, RZ, 0x5140, R12 ;  /* 0x00005140ffb27816 */ /* 0x002fc4000000000c */
[----:B------:R-:W-:Y:S02]  /*8070*/  PRMT R179, RZ, 0x7362, R12 ;  /* 0x00007362ffb37816 */ /* 0x000fe4000000000c */
[--C-:B------:R-:W-:Y:S02]  /*8080*/  PRMT R176, RZ, 0x5140, R14.reuse ;  /* 0x00005140ffb07816 */ /* 0x100fe4000000000e */
[C---:B------:R-:W-:Y:S01]  /*8090*/  HMMA.16816.F32 R20, R156.reuse, R20, R168 ;  /* 0x000000149c14723c */ /* 0x040fe200000018a8 */
[----:B------:R-:W-:Y:S02]  /*80a0*/  PRMT R177, RZ, 0x7362, R14 ;  /* 0x00007362ffb17816 */ /* 0x000fe4000000000e */
[--C-:B------:R-:W-:Y:S02]  /*80b0*/  PRMT R12, RZ, 0x5140, R13.reuse ;  /* 0x00005140ff0c7816 */ /* 0x100fe4000000000d */
[----:B------:R-:W-:Y:S02]  /*80c0*/  PRMT R13, RZ, 0x7362, R13 ;  /* 0x00007362ff0d7816 */ /* 0x000fe4000000000d */
[--C-:B------:R-:W-:Y:S01]  /*80d0*/  PRMT R168, RZ, 0x5140, R8.reuse ;  /* 0x00005140ffa87816 */ /* 0x100fe20000000008 */
[----:B------:R-:W-:Y:S01]  /*80e0*/  HMMA.16816.F32 R28, R156, R28, R164 ;  /* 0x0000001c9c1c723c */ /* 0x000fe200000018a4 */
[----:B------:R-:W-:-:S02]  /*80f0*/  PRMT R169, RZ, 0x7362, R8 ;  /* 0x00007362ffa97816 */ /* 0x000fc40000000008 */
[--C-:B--2---:R-:W-:Y:S02]  /*8100*/  PRMT R172, RZ, 0x5140, R110.reuse ;  /* 0x00005140ffac7816 */ /* 0x104fe4000000006e */
[----:B------:R-:W-:Y:S02]  /*8110*/  PRMT R173, RZ, 0x7362, R110 ;  /* 0x00007362ffad7816 */ /* 0x000fe4000000006e */
[--C-:B------:R-:W-:Y:S01]  /*8120*/  PRMT R164, RZ, 0x5140, R10.reuse ;  /* 0x00005140ffa47816 */ /* 0x100fe2000000000a */
[----:B------:R-:W-:Y:S01]  /*8130*/  HMMA.16816.F32 R120, R156, R2, R120 ;  /* 0x000000029c78723c */ /* 0x000fe20000001878 */
[----:B------:R-:W1:Y:S01]  /*8140*/  LDSM.16.M88.4 R156, [R195+0x1f800] ;  /* 0x01f80000c39c783b */ /* 0x000e620000000200 */
[----:B------:R-:W-:Y:S02]  /*8150*/  PRMT R165, RZ, 0x7362, R10 ;  /* 0x00007362ffa57816 */ /* 0x000fe4000000000a */
[--C-:B---3--:R-:W-:Y:S02]  /*8160*/  PRMT R174, RZ, 0x5140, R112.reuse ;  /* 0x00005140ffae7816 */ /* 0x108fe40000000070 */
[----:B------:R-:W-:-:S02]  /*8170*/  PRMT R175, RZ, 0x7362, R112 ;  /* 0x00007362ffaf7816 */ /* 0x000fc40000000070 */
[--C-:B------:R-:W-:Y:S01]  /*8180*/  PRMT R4, RZ, 0x5140, R114.reuse ;  /* 0x00005140ff047816 */ /* 0x100fe20000000072 */
[C---:B------:R-:W-:Y:S01]  /*8190*/  HMMA.16816.F32 R124, R188.reuse, R168, R124 ;  /* 0x000000a8bc7c723c */ /* 0x040fe2000000187c */
[----:B------:R-:W-:Y:S02]  /*81a0*/  PRMT R5, RZ, 0x7362, R114 ;  /* 0x00007362ff057816 */ /* 0x000fe40000000072 */
[--C-:B------:R-:W-:Y:S02]  /*81b0*/  PRMT R2, RZ, 0x5140, R108.reuse ;  /* 0x00005140ff027816 */ /* 0x100fe4000000006c */
[----:B------:R-:W-:Y:S02]  /*81c0*/  PRMT R3, RZ, 0x7362, R108 ;  /* 0x00007362ff037816 */ /* 0x000fe4000000006c */
[----:B------:R-:W-:Y:S01]  /*81d0*/  PRMT R112, RZ, 0x5140, R113 ;  /* 0x00005140ff707816 */ /* 0x000fe20000000071 */
[----:B------:R-:W-:Y:S01]  /*81e0*/  HMMA.16816.F32 R132, R188, R164, R132 ;  /* 0x000000a4bc84723c */ /* 0x000fe20000001884 */
[----:B------:R-:W-:-:S02]  /*81f0*/  PRMT R114, RZ, 0x5140, R115 ;  /* 0x00005140ff727816 */ /* 0x000fc40000000073 */
[----:B------:R-:W-:Y:S02]  /*8200*/  PRMT R108, RZ, 0x5140, R109 ;  /* 0x00005140ff6c7816 */ /* 0x000fe4000000006d */
[----:B------:R-:W-:Y:S02]  /*8210*/  PRMT R110, RZ, 0x5140, R111 ;  /* 0x00005140ff6e7816 */ /* 0x000fe4000000006f */
[----:B------:R-:W-:Y:S01]  /*8220*/  PRMT R113, RZ, 0x7362, R113 ;  /* 0x00007362ff717816 */ /* 0x000fe20000000071 */
[----:B------:R-:W-:Y:S01]  /*8230*/  HMMA.16816.F32 R136, R188, R178, R136 ;  /* 0x000000b2bc88723c */ /* 0x000fe20000001888 */
[----:B------:R-:W-:Y:S02]  /*8240*/  PRMT R115, RZ, 0x7362, R115 ;  /* 0x00007362ff737816 */ /* 0x000fe40000000073 */
[----:B------:R-:W-:Y:S02]  /*8250*/  PRMT R109, RZ, 0x7362, R109 ;  /* 0x00007362ff6d7816 */ /* 0x000fe4000000006d */
[----:B------:R-:W-:-:S03]  /*8260*/  PRMT R111, RZ, 0x7362, R111 ;  /* 0x00007362ff6f7816 */ /* 0x000fc6000000006f */
[C---:B------:R-:W-:Y:S08]  /*8270*/  HMMA.16816.F32 R140, R188.reuse, R176, R140 ;  /* 0x000000b0bc8c723c */ /* 0x040ff0000000188c */
[C---:B------:R-:W-:Y:S08]  /*8280*/  HMMA.16816.F32 R148, R188.reuse, R174, R148 ;  /* 0x000000aebc94723c */ /* 0x040ff00000001894 */
[C---:B------:R-:W-:Y:S08]  /*8290*/  HMMA.16816.F32 R152, R188.reuse, R4, R152 ;  /* 0x00000004bc98723c */ /* 0x040ff00000001898 */
[C---:B------:R-:W-:Y:S08]  /*82a0*/  HMMA.16816.F32 R160, R188.reuse, R2, R160 ;  /* 0x00000002bca0723c */ /* 0x040ff000000018a0 */
[----:B------:R-:W-:Y:S07]  /*82b0*/  HMMA.16816.F32 R104, R188, R172, R104 ;  /* 0x000000acbc68723c */ /* 0x000fee0000001868 */
[----:B----4-:R-:W-:-:S02]  /*82c0*/  PRMT R188, RZ, 0x5140, R128 ;  /* 0x00005140ffbc7816 */ /* 0x010fc40000000080 */
[----:B------:R-:W-:Y:S02]  /*82d0*/  PRMT R190, RZ, 0x7362, R128 ;  /* 0x00007362ffbe7816 */ /* 0x000fe40000000080 */
[--C-:B------:R-:W-:Y:S02]  /*82e0*/  PRMT R189, RZ, 0x5140, R129.reuse ;  /* 0x00005140ffbd7816 */ /* 0x100fe40000000081 */
[----:B------:R-:W-:Y:S02]  /*82f0*/  PRMT R191, RZ, 0x7362, R129 ;  /* 0x00007362ffbf7816 */ /* 0x000fe40000000081 */
[--C-:B------:R-:W-:Y:S02]  /*8300*/  PRMT R128, RZ, 0x5140, R15.reuse ;  /* 0x00005140ff807816 */ /* 0x100fe4000000000f */
        /* <DEDUP_REMOVED lines=9> */
[----:B-----5:R-:W-:-:S02]  /*83a0*/  PRMT R188, RZ, 0x5140, R144 ;  /* 0x00005140ffbc7816 */ /* 0x020fc40000000090 */
        /* <DEDUP_REMOVED lines=13> */
[----:B-1----:R-:W-:-:S02]  /*8480*/  PRMT R188, RZ, 0x5140, R156 ;  /* 0x00005140ffbc7816 */ /* 0x002fc4000000009c */
[----:B------:R-:W-:Y:S02]  /*8490*/  PRMT R190, RZ, 0x7362, R156 ;  /* 0x00007362ffbe7816 */ /* 0x000fe4000000009c */
[--C-:B------:R-:W-:Y:S02]  /*84a0*/  PRMT R189, RZ, 0x5140, R157.reuse ;  /* 0x00005140ffbd7816 */ /* 0x100fe4000000009d */
[----:B------:R-:W-:Y:S02]  /*84b0*/  PRMT R191, RZ, 0x7362, R157 ;  /* 0x00007362ffbf7816 */ /* 0x000fe4000000009d */
[--C-:B------:R-:W-:Y:S02]  /*84c0*/  PRMT R156, RZ, 0x5140, R9.reuse ;  /* 0x00005140ff9c7816 */ /* 0x100fe40000000009 */
[----:B------:R-:W-:Y:S02]  /*84d0*/  PRMT R157, RZ, 0x7362, R9 ;  /* 0x00007362ff9d7816 */ /* 0x000fe40000000009 */
[----:B------:R-:W-:Y:S01]  /*84e0*/  LDSM.16.M88.4 R8, [R186+0x20000] ;  /* 0x02000000ba08783b */ /* 0x000fe20000000200 */
[C---:B------:R-:W-:Y:S07]  /*84f0*/  HMMA.16816.F32 R36, R188.reuse, R4, R36 ;  /* 0x00000004bc24723c */ /* 0x040fee0000001824 */
[----:B------:R-:W-:Y:S01]  /*8500*/  PRMT R4, RZ, 0x5140, R6 ;  /* 0x00005140ff047816 */ /* 0x000fe20000000006 */
[----:B------:R-:W-:Y:S01]  /*8510*/  HMMA.16816.F32 R32, R188, R174, R32 ;  /* 0x000000aebc20723c */ /* 0x000fe20000001820 */
[----:B------:R-:W-:-:S02]  /*8520*/  PRMT R5, RZ, 0x5140, R7 ;  /* 0x00005140ff057816 */ /* 0x000fc40000000007 */
[----:B------:R-:W-:Y:S02]  /*8530*/  PRMT R6, RZ, 0x7362, R6 ;  /* 0x00007362ff067816 */ /* 0x000fe40000000006 */
[----:B------:R-:W-:-:S03]  /*8540*/  PRMT R7, RZ, 0x7362, R7 ;  /* 0x00007362ff077816 */ /* 0x000fc60000000007 */
        /* <DEDUP_REMOVED lines=19> */
[----:B------:R-:W-:Y:S01]  /*8680*/  PRMT R176, RZ, 0x5140, R16 ;  /* 0x00005140ffb07816 */ /* 0x000fe20000000010 */
[----:B------:R-:W-:Y:S01]  /*8690*/  HMMA.16816.F32 R116, R188, R2, R116 ;  /* 0x00000002bc74723c */ /* 0x000fe20000001874 */
[----:B------:R-:W-:-:S06]  /*86a0*/  PRMT R177, RZ, 0x5140, R17 ;  /* 0x00005140ffb17816 */ /* 0x000fcc0000000011 */
[--C-:B------:R-:W-:Y:S01]  /*86b0*/  PRMT R2, RZ, 0x5140, R8.reuse ;  /* 0x00005140ff027816 */ /* 0x100fe20000000008 */
[----:B------:R-:W-:Y:S01]  /*86c0*/  HMMA.16816.F32 R100, R4, R156, R100 ;  /* 0x0000009c0464723c */ /* 0x000fe20000001864 */
        /* <DEDUP_REMOVED lines=12> */
[----:B------:R-:W-:Y:S01]  /*8790*/  PRMT R6, RZ, 0x7362, R146 ;  /* 0x00007362ff067816 */ /* 0x000fe20000000092 */
[----:B------:R-:W-:Y:S01]  /*87a0*/  LDSM.16.M88.4 R20, [R186+0x22000] ;  /* 0x02200000ba14783b */ /* 0x000fe20000000200 */
[----:B------:R-:W-:-:S02]  /*87b0*/  PRMT R5, RZ, 0x5140, R147 ;  /* 0x00005140ff057816 */ /* 0x000fc40000000093 */
        /* <DEDUP_REMOVED lines=10> */
[----:B------:R-:W-:-:S02]  /*8860*/  PRMT R4, RZ, 0x5140, R158 ;  /* 0x00005140ff047816 */ /* 0x000fc4000000009e */
[----:B------:R-:W-:Y:S02]  /*8870*/  PRMT R6, RZ, 0x7362, R158 ;  /* 0x00007362ff067816 */ /* 0x000fe4000000009e */
[--C-:B------:R-:W-:Y:S02]  /*8880*/  PRMT R5, RZ, 0x5140, R159.reuse ;  /* 0x00005140ff057816 */ /* 0x100fe4000000009f */
[----:B------:R-:W-:-:S07]  /*8890*/  PRMT R7, RZ, 0x7362, R159 ;  /* 0x00007362ff077816 */ /* 0x000fce000000009f */
[C---:B------:R-:W-:Y:S01]  /*88a0*/  HMMA.16816.F32 R136, R4.reuse, R12, R28 ;  /* 0x0000000c0488723c */ /* 0x040fe2000000181c */
[----:B------:R-:W1:Y:S04]  /*88b0*/  LDSM.16.M88.4 R28, [R186+0x26000] ;  /* 0x02600000ba1c783b */ /* 0x000e680000000200 */
[----:B------:R-:W-:Y:S03]  /*88c0*/  LDSM.16.M88.4 R12, [R194+0x1f000] ;  /* 0x01f00000c20c783b */ /* 0x000fe60000000200 */
[C---:B------:R-:W-:Y:S08]  /*88d0*/  HMMA.16816.F32 R32, R4.reuse, R112, R32 ;  /* 0x000000700420723c */ /* 0x040ff00000001820 */
[C---:B------:R-:W-:Y:S01]  /*88e0*/  HMMA.16816.F32 R36, R4.reuse, R114, R36 ;  /* 0x000000720424723c */ /* 0x040fe20000001824 */
[----:B------:R-:W2:Y:S07]  /*88f0*/  LDSM.16.M88.4 R112, [R186+0x24000] ;  /* 0x02400000ba70783b */ /* 0x000eae0000000200 */
[C---:B------:R-:W-:Y:S01]  /*8900*/  HMMA.16816.F32 R128, R4.reuse, R128, R24 ;  /* 0x000000800480723c */ /* 0x040fe20000001818 */
[----:B------:R-:W3:Y:S07]  /*8910*/  LDSM.16.M88.4 R24, [R194+0x1e800] ;  /* 0x01e80000c218783b */ /* 0x000eee0000000200 */
[C---:B------:R-:W-:Y:S08]  /*8920*/  HMMA.16816.F32 R116, R4.reuse, R108, R116 ;  /* 0x0000006c0474723c */ /* 0x040ff00000001874 */
[----:B------:R-:W-:Y:S01]  /*8930*/  HMMA.16816.F32 R156, R4, R156, R168 ;  /* 0x0000009c049c723c */ /* 0x000fe200000018a8 */
[----:B-1----:R-:W-:-:S02]  /*8940*/  PRMT R16, RZ, 0x5140, R30 ;  /* 0x00005140ff107816 */ /* 0x002fc4000000001e */
[----:B------:R-:W-:Y:S02]  /*8950*/  PRMT R17, RZ, 0x7362, R30 ;  /* 0x00007362ff117816 */ /* 0x000fe4000000001e */
[----:B------:R-:W-:Y:S02]  /*8960*/  PRMT R30, RZ, 0x5140, R31 ;  /* 0x00005140ff1e7816 */ /* 0x000fe4000000001f */
[--C-:B------:R-:W-:Y:S01]  /*8970*/  PRMT R170, RZ, 0x5140, R22.reuse ;  /* 0x00005140ffaa7816 */ /* 0x100fe20000000016 */
[----:B------:R-:W-:Y:S01]  /*8980*/  HMMA.16816.F32 R144, R4, R144, R164 ;  /* 0x000000900490723c */ /* 0x000fe200000018a4 */
[----:B------:R-:W-:Y:S02]  /*8990*/  PRMT R171, RZ, 0x7362, R22 ;  /* 0x00007362ffab7816 */ /* 0x000fe40000000016 */
[--C-:B------:R-:W-:Y:S02]  /*89a0*/  PRMT R22, RZ, 0x5140, R23.reuse ;  /* 0x00005140ff167816 */ /* 0x100fe40000000017 */
[----:B------:R-:W-:-:S02]  /*89b0*/  PRMT R23, RZ, 0x7362, R23 ;  /* 0x00007362ff177816 */ /* 0x000fc40000000017 */
[----:B------:R-:W-:Y:S01]  /*89c0*/  PRMT R164, RZ, 0x5140, R28 ;  /* 0x00005140ffa47816 */ /* 0x000fe2000000001c */
[----:B------:R-:W-:Y:S01]  /*89d0*/  HMMA.16816.F32 R108, R4, R110, R172 ;  /* 0x0000006e046c723c */ /* 0x000fe200000018ac */
[----:B------:R-:W1:Y:S01]  /*89e0*/  LDSM.16.M88.4 R4, [R194+0x1f800] ;  /* 0x01f80000c204783b */ /* 0x000e620000000200 */
[--C-:B--2---:R-:W-:Y:S02]  /*89f0*/  PRMT R168, RZ, 0x5140, R112.reuse ;  /* 0x00005140ffa87816 */ /* 0x104fe40000000070 */
[----:B------:R-:W-:Y:S02]  /*8a00*/  PRMT R169, RZ, 0x7362, R112 ;  /* 0x00007362ffa97816 */ /* 0x000fe40000000070 */
[----:B------:R-:W-:Y:S02]  /*8a10*/  PRMT R166, RZ, 0x5140, R114 ;  /* 0x00005140ffa67816 */ /* 0x000fe40000000072 */
[--C-:B------:R-:W-:Y:S01]  /*8a20*/  PRMT R174, RZ, 0x5140, R10.reuse ;  /* 0x00005140ffae7816 */ /* 0x100fe2000000000a */
[----:B------:R-:W-:Y:S01]  /*8a30*/  HMMA.16816.F32 R140, R176, R170, R140 ;  /* 0x000000aab08c723c */ /* 0x000fe2000000188c */
[----:B------:R-:W-:-:S02]  /*8a40*/  PRMT R175, RZ, 0x7362, R10 ;  /* 0x00007362ffaf7816 */ /* 0x000fc4000000000a */
[--C-:B------:R-:W-:Y:S02]  /*8a50*/  PRMT R172, RZ, 0x5140, R20.reuse ;  /* 0x00005140ffac7816 */ /* 0x100fe40000000014 */
[----:B------:R-:W-:Y:S02]  /*8a60*/  PRMT R173, RZ, 0x7362, R20 ;  /* 0x00007362ffad7816 */ /* 0x000fe40000000014 */
[----:B------:R-:W-:Y:S01]  /*8a70*/  PRMT R167, RZ, 0x7362, R114 ;  /* 0x00007362ffa77816 */ /* 0x000fe20000000072 */
[----:B------:R-:W-:Y:S01]  /*8a80*/  HMMA.16816.F32 R132, R176, R174, R132 ;  /* 0x000000aeb084723c */ /* 0x000fe20000001884 */
[----:B------:R-:W-:Y:S02]  /*8a90*/  PRMT R165, RZ, 0x7362, R28 ;  /* 0x00007362ffa57816 */ /* 0x000fe4000000001c */
[----:B------:R-:W-:Y:S02]  /*8aa0*/  PRMT R10, RZ, 0x5140, R11 ;  /* 0x00005140ff0a7816 */ /* 0x000fe4000000000b */
[----:B------:R-:W-:-:S02]  /*8ab0*/  PRMT R20, RZ, 0x5140, R21 ;  /* 0x00005140ff147816 */ /* 0x000fc40000000015 */
[----:B------:R-:W-:Y:S01]  /*8ac0*/  PRMT R112, RZ, 0x5140, R113 ;  /* 0x00005140ff707816 */ /* 0x000fe20000000071 */
[C---:B------:R-:W-:Y:S01]  /*8ad0*/  HMMA.16816.F32 R120, R176.reuse, R172, R120 ;  /* 0x000000acb078723c */ /* 0x040fe20000001878 */
[----:B------:R-:W-:Y:S02]  /*8ae0*/  PRMT R114, RZ, 0x5140, R115 ;  /* 0x00005140ff727816 */ /* 0x000fe40000000073 */
[----:B------:R-:W-:Y:S02]  /*8af0*/  PRMT R28, RZ, 0x5140, R29 ;  /* 0x00005140ff1c7816 */ /* 0x000fe4000000001d */
[----:B------:R-:W-:Y:S02]  /*8b00*/  PRMT R11, RZ, 0x7362, R11 ;  /* 0x00007362ff0b7816 */ /* 0x000fe4000000000b */
[----:B------:R-:W-:Y:S01]  /*8b10*/  PRMT R21, RZ, 0x7362, R21 ;  /* 0x00007362ff157816 */ /* 0x000fe20000000015 */
[----:B------:R-:W-:Y:S01]  /*8b20*/  HMMA.16816.F32 R148, R176, R168, R148 ;  /* 0x000000a8b094723c */ /* 0x000fe20000001894 */
[----:B------:R-:W-:-:S02]  /*8b30*/  PRMT R113, RZ, 0x7362, R113 ;  /* 0x00007362ff717816 */ /* 0x000fc40000000071 */
[----:B------:R-:W-:Y:S02]  /*8b40*/  PRMT R115, RZ, 0x7362, R115 ;  /* 0x00007362ff737816 */ /* 0x000fe40000000073 */
[----:B------:R-:W-:Y:S02]  /*8b50*/  PRMT R29, RZ, 0x7362, R29 ;  /* 0x00007362ff1d7816 */ /* 0x000fe4000000001d */
[----:B------:R-:W-:Y:S01]  /*8b60*/  PRMT R31, RZ, 0x7362, R31 ;  /* 0x00007362ff1f7816 */ /* 0x000fe2000000001f */
[C---:B------:R-:W-:Y:S08]  /*8b70*/  HMMA.16816.F32 R152, R176.reuse, R166, R152 ;  /* 0x000000a6b098723c */ /* 0x040ff00000001898 */
[C---:B------:R-:W-:Y:S08]  /*8b80*/  HMMA.16816.F32 R160, R176.reuse, R164, R160 ;  /* 0x000000a4b0a0723c */ /* 0x040ff000000018a0 */
[----:B------:R-:W-:Y:S07]  /*8b90*/  HMMA.16816.F32 R104, R176, R16, R104 ;  /* 0x00000010b068723c */ /* 0x000fee0000001868 */
[----:B---3--:R-:W-:-:S02]  /*8ba0*/  PRMT R176, RZ, 0x5140, R24 ;  /* 0x00005140ffb07816 */ /* 0x008fc40000000018 */
[----:B------:R-:W-:Y:S02]  /*8bb0*/  PRMT R178, RZ, 0x7362, R24 ;  /* 0x00007362ffb27816 */ /* 0x000fe40000000018 */
[--C-:B------:R-:W-:Y:S02]  /*8bc0*/  PRMT R177, RZ, 0x5140, R25.reuse ;  /* 0x00005140ffb17816 */ /* 0x100fe40000000019 */
[----:B------:R-:W-:Y:S02]  /*8bd0*/  PRMT R179, RZ, 0x7362, R25 ;  /* 0x00007362ffb37816 */ /* 0x000fe40000000019 */
[----:B------:R-:W-:Y:S02]  /*8be0*/  IADD3 R222, R222, 0x1, RZ ;  /* 0x00000001dede7810 */ /* 0x000fe40007ffe0ff */
[----:B------:R-:W-:Y:S02]  /*8bf0*/  PRMT R24, RZ, 0x5140, R26 ;  /* 0x00005140ff187816 */ /* 0x000fe4000000001a */
[----:B------:R-:W-:Y:S01]  /*8c00*/  PRMT R25, RZ, 0x5140, R27 ;  /* 0x00005140ff197816 */ /* 0x000fe2000000001b */
        /* <DEDUP_REMOVED lines=8> */
[----:B------:R-:W-:-:S02]  /*8c90*/  ISETP.GE.AND P5, PT, R222, 0x3, PT ;  /* 0x00000003de00780c */ /* 0x000fc40003fa6270 */
[----:B------:R-:W-:Y:S02]  /*8ca0*/  PRMT R26, RZ, 0x7362, R26 ;  /* 0x00007362ff1a7816 */ /* 0x000fe4000000001a */
[----:B------:R-:W-:Y:S02]  /*8cb0*/  PRMT R27, RZ, 0x7362, R27 ;  /* 0x00007362ff1b7816 */ /* 0x000fe4000000001b */
[--C-:B------:R-:W-:Y:S02]  /*8cc0*/  PRMT R176, RZ, 0x5140, R12.reuse ;  /* 0x00005140ffb07816 */ /* 0x100fe4000000000c */
[----:B------:R-:W-:Y:S02]  /*8cd0*/  PRMT R178, RZ, 0x7362, R12 ;  /* 0x00007362ffb27816 */ /* 0x000fe4000000000c */
[--C-:B------:R-:W-:Y:S01]  /*8ce0*/  PRMT R177, RZ, 0x5140, R13.reuse ;  /* 0x00005140ffb17816 */ /* 0x100fe2000000000d */
[----:B------:R-:W-:Y:S01]  /*8cf0*/  HMMA.16816.F32 R100, R24, R8, R100 ;  /* 0x000000081864723c */ /* 0x000fe20000001864 */
[----:B------:R-:W-:-:S02]  /*8d00*/  PRMT R179, RZ, 0x7362, R13 ;  /* 0x00007362ffb37816 */ /* 0x000fc4000000000d */
[----:B------:R-:W-:Y:S02]  /*8d10*/  SEL R222, R222, RZ, !P5 ;  /* 0x000000ffdede7207 */ /* 0x000fe40006800000 */
[--C-:B------:R-:W-:Y:S02]  /*8d20*/  PRMT R12, RZ, 0x5140, R14.reuse ;  /* 0x00005140ff0c7816 */ /* 0x100fe4000000000e */
        /* <DEDUP_REMOVED lines=15> */
[----:B------:R-:W-:-:S03]  /*8e20*/  PRMT R179, RZ, 0x7362, R5 ;  /* 0x00007362ffb37816 */ /* 0x000fc60000000005 */
[----:B------:R-:W-:Y:S08]  /*8e30*/  HMMA.16816.F32 R92, R24, R20, R92 ;  /* 0x00000014185c723c */ /* 0x000ff0000000185c */
[C---:B------:R-:W-:Y:S01]  /*8e40*/  HMMA.16816.F32 R144, R176.reuse, R174, R144 ;  /* 0x000000aeb090723c */ /* 0x040fe20000001890 */
[----:B------:R-:W2:Y:S04]  /*8e50*/  LDL R175, [R1+0x4] ;  /* 0x0000040001af7983 */ /* 0x000ea80000100800 */
[----:B------:R-:W3:Y:S03]  /*8e60*/  LDL R174, [R1+0xc] ;  /* 0x00000c0001ae7983 */ /* 0x000ee60000100800 */
[C---:B------:R-:W-:Y:S01]  /*8e70*/  HMMA.16816.F32 R136, R176.reuse, R172, R136 ;  /* 0x000000acb088723c */ /* 0x040fe20000001888 */
[----:B------:R-:W4:Y:S04]  /*8e80*/  LDL R173, [R1] ;  /* 0x0000000001ad7983 */ /* 0x000f280000100800 */
[----:B------:R-:W5:Y:S03]  /*8e90*/  LDL R172, [R1+0x14] ;  /* 0x0000140001ac7983 */ /* 0x000f660000100800 */
[C---:B------:R-:W-:Y:S07]  /*8ea0*/  HMMA.16816.F32 R36, R176.reuse, R166, R36 ;  /* 0x000000a6b024723c */ /* 0x040fee0000001824 */
[----:B------:R-:W-:Y:S01]  /*8eb0*/  PRMT R166, RZ, 0x7362, R18 ;  /* 0x00007362ffa67816 */ /* 0x000fe20000000012 */
[----:B------:R-:W-:Y:S01]  /*8ec0*/  HMMA.16816.F32 R116, R176, R164, R116 ;  /* 0x000000a4b074723c */ /* 0x000fe20000001874 */
[----:B------:R-:W-:-:S06]  /*8ed0*/  PRMT R167, RZ, 0x7362, R19 ;  /* 0x00007362ffa77816 */ /* 0x000fcc0000000013 */
[----:B------:R-:W-:Y:S01]  /*8ee0*/  PRMT R164, RZ, 0x5140, R18 ;  /* 0x00005140ffa47816 */ /* 0x000fe20000000012 */
[C---:B------:R-:W-:Y:S01]  /*8ef0*/  HMMA.16816.F32 R128, R176.reuse, R170, R128 ;  /* 0x000000aab080723c */ /* 0x040fe20000001880 */
[----:B------:R-:W-:Y:S01]  /*8f00*/  PRMT R165, RZ, 0x5140, R19 ;  /* 0x00005140ffa57816 */ /* 0x000fe20000000013 */
[----:B------:R-:W5:Y:S04]  /*8f10*/  LDL R171, [R1+0x8] ;  /* 0x0000080001ab7983 */ /* 0x000f680000100800 */
[----:B------:R-:W5:Y:S02]  /*8f20*/  LDL R170, [R1+0x10] ;  /* 0x0000100001aa7983 */ /* 0x000f640000100800 */
[C---:B------:R-:W-:Y:S02]  /*8f30*/  HMMA.16816.F32 R32, R176.reuse, R168, R32 ;  /* 0x000000a8b020723c */ /* 0x040fe40000001820 */
[----:B------:R-:W5:Y:S04]  /*8f40*/  LDL R169, [R1+0x1c] ;  /* 0x00001c0001a97983 */ /* 0x000f680000100800 */
[----:B------:R-:W5:Y:S02]  /*8f50*/  LDL R168, [R1+0x24] ;  /* 0x0000240001a87983 */ /* 0x000f640000100800 */
[----:B------:R-:W-:Y:S08]  /*8f60*/  HMMA.16816.F32 R108, R176, R16, R108 ;  /* 0x00000010b06c723c */ /* 0x000ff0000000186c */
[C---:B------:R-:W-:Y:S08]  /*8f70*/  HMMA.16816.F32 R124, R164.reuse, R8, R124 ;  /* 0x00000008a47c723c */ /* 0x040ff0000000187c */
[C---:B------:R-:W-:Y:S08]  /*8f80*/  HMMA.16816.F32 R132, R164.reuse, R10, R132 ;  /* 0x0000000aa484723c */ /* 0x040ff00000001884 */
[C---:B------:R-:W-:Y:S01]  /*8f90*/  HMMA.16816.F32 R16, R164.reuse, R20, R120 ;  /* 0x00000014a410723c */ /* 0x040fe20000001878 */
[----:B------:R-:W5:Y:S07]  /*8fa0*/  LDL R122, [R1+0x28] ;  /* 0x00002800017a7983 */ /* 0x000f6e0000100800 */
[C---:B------:R-:W-:Y:S08]  /*8fb0*/  HMMA.16816.F32 R140, R164.reuse, R22, R140 ;  /* 0x00000016a48c723c */ /* 0x040ff0000000188c */
[C---:B------:R-:W-:Y:S08]  /*8fc0*/  HMMA.16816.F32 R148, R164.reuse, R112, R148 ;  /* 0x00000070a494723c */ /* 0x040ff00000001894 */
[C---:B------:R-:W-:Y:S08]  /*8fd0*/  HMMA.16816.F32 R152, R164.reuse, R114, R152 ;  /* 0x00000072a498723c */ /* 0x040ff00000001898 */
[C---:B------:R-:W-:Y:S08]  /*8fe0*/  HMMA.16816.F32 R160, R164.reuse, R28, R160 ;  /* 0x0000001ca4a0723c */ /* 0x040ff000000018a0 */
[----:B------:R-:W-:Y:S01]  /*8ff0*/  HMMA.16816.F32 R104, R164, R30, R104 ;  /* 0x0000001ea468723c */ /* 0x000fe20000001868 */
[----:B------:R-:W5:Y:S04]  /*9000*/  LDL R167, [R1+0x2c] ;  /* 0x00002c0001a77983 */ /* 0x000f680000100800 */
[----:B------:R-:W5:Y:S03]  /*9010*/  LDL R166, [R1+0x18] ;  /* 0x0000180001a67983 */ /* 0x000f660000100800 */
[----:B------:R-:W-:Y:S01]  /*9020*/  HMMA.16816.F32 R156, R176, R2, R156 ;  /* 0x00000002b09c723c */ /* 0x000fe2000000189c */
[----:B------:R-:W5:Y:S06]  /*9030*/  LDL R164, [R1+0x20] ;  /* 0x0000200001a47983 */ /* 0x000f6c0000100800 */
[----:B------:R-:W-:Y:S01]  /*9040*/  SEL R2, RZ, 0x10, P3 ;  /* 0x00000010ff027807 */ /* 0x000fe20001800000 */
[----:B------:R-:W-:Y:S03]  /*9050*/  HMMA.16816.F32 R88, R24, R22, R88 ;  /* 0x000000161858723c */ /* 0x000fe60000001858 */
[----:B------:R-:W-:-:S04]  /*9060*/  SEL R2, R2, RZ, !P2 ;  /* 0x000000ff02027207 */ /* 0x000fc80005000000 */
[----:B------:R-:W-:Y:S01]  /*9070*/  ISETP.NE.U32.AND P2, PT, R2, RZ, PT ;  /* 0x000000ff0200720c */ /* 0x000fe20003f45070 */
[----:B------:R-:W-:Y:S01]  /*9080*/  HMMA.16816.F32 R84, R24, R112, R84 ;  /* 0x000000701854723c */ /* 0x000fe20000001854 */
[----:B------:R-:W-:Y:S02]  /*9090*/  IADD3 R2, P6, R226, UR7, RZ ;  /* 0x00000007e2027c10 */ /* 0x000fe4000ffde0ff */
[----:B------:R-:W-:Y:S02]  /*90a0*/  IADD3 R4, P5, R230, UR7, RZ ;  /* 0x00000007e6047c10 */ /* 0x000fe4000ffbe0ff */
[----:B------:R-:W-:-:S03]  /*90b0*/  IADD3.X R3, R225, UR8, RZ, P6, !PT ;  /* 0x00000008e1037c10 */ /* 0x000fc6000b7fe4ff */
[----:B------:R-:W-:Y:S01]  /*90c0*/  HMMA.16816.F32 R80, R24, R114, R80 ;  /* 0x000000721850723c */ /* 0x000fe20000001850 */
[----:B------:R-:W-:Y:S01]  /*90d0*/  IMAD R121, R222, 0x2000, R183 ;  /* 0x00002000de797824 */ /* 0x000fe200078e02b7 */
[----:B------:R-:W-:-:S06]  /*90e0*/  IADD3.X R5, R229, UR8, RZ, P5, !PT ;  /* 0x00000008e5057c10 */ /* 0x000fcc000affe4ff */
[----:B------:R-:W-:Y:S01]  /*90f0*/  HMMA.16816.F32 R76, R24, R28, R76 ;  /* 0x0000001c184c723c */ /* 0x000fe2000000184c */
[----:B------:R-:W-:-:S07]  /*9100*/  IMAD R123, R222, 0x2000, R182 ;  /* 0x00002000de7b7824 */ /* 0x000fce00078e02b6 */
[----:B------:R-:W-:Y:S07]  /*9110*/  HMMA.16816.F32 R72, R24, R30, R72 ;  /* 0x0000001e1848723c */ /* 0x000fee0000001848 */
[----:B------:R-:W-:Y:S01]  /*9120*/  IADD3 R24, P4, R228, UR7, RZ ;  /* 0x00000007e4187c10 */ /* 0x000fe2000ff9e0ff */
[----:B------:R-:W-:Y:S01]  /*9130*/  IMAD R27, R222, 0x2000, R184 ;  /* 0x00002000de1b7824 */ /* 0x000fe200078e02b8 */
[----:B------:R-:W-:Y:S02]  /*9140*/  HMMA.16816.F32 R68, R12, R8, R68 ;  /* 0x000000080c44723c */ /* 0x000fe40000001844 */
[----:B------:R-:W-:-:S02]  /*9150*/  IADD3.X R25, R227, UR8, RZ, P4, !PT ;  /* 0x00000008e3197c10 */ /* 0x000fc4000a7fe4ff */
[----:B------:R-:W-:Y:S01]  /*9160*/  @!PT LDS RZ, [RZ] ;  /* 0x00000000fffff984 */ /* 0x000fe20000000800 */
[----:B------:R-:W-:Y:S01]  /*9170*/  @!PT LDS RZ, [RZ] ;  /* 0x00000000fffff984 */ /* 0x000fe20000000800 */
[----:B------:R-:W-:Y:S01]  /*9180*/  @!PT LDS RZ, [RZ] ;  /* 0x00000000fffff984 */ /* 0x000fe20000000800 */
[----:B------:R1:W-:Y:S01]  /*9190*/  LDGSTS.E.BYPASS.128 [R27], [R2.64], P2 ;  /* 0x00000000021b7fae */ /* 0x0003e20009101c4c */
[C---:B------:R-:W-:Y:S01]  /*91a0*/  IMAD R165, R222.reuse, 0x2000, R0 ;  /* 0x00002000dea57824 */ /* 0x040fe200078e0200 */
[----:B------:R-:W-:Y:S02]  /*91b0*/  LEA R120, R222, 0x6000, 0xf ;  /* 0x00006000de787811 */ /* 0x000fe400078e78ff */
[----:B------:R1:W-:Y:S04]  /*91c0*/  LDGSTS.E.BYPASS.128 [R121], [R24.64], P2 ;  /* 0x0000000018797fae */ /* 0x0003e80009101c4c */
[----:B------:R1:W-:Y:S02]  /*91d0*/  LDGSTS.E.BYPASS.128 [R123], [R4.64], P2 ;  /* 0x00000000047b7fae */ /* 0x0003e40009101c4c */
[----:B-1----:R-:W-:-:S04]  /*91e0*/  IADD3 R2, P4, R232, UR7, RZ ;  /* 0x00000007e8027c10 */ /* 0x002fc8000ff9e0ff */
[----:B------:R-:W-:Y:S02]  /*91f0*/  IADD3.X R3, R231, UR8, RZ, P4, !PT ;  /* 0x00000008e7037c10 */ /* 0x000fe4000a7fe4ff */
[----:B------:R-:W-:-:S03]  /*9200*/  IADD3 R4, P5, R234, UR7, RZ ;  /* 0x00000007ea047c10 */ /* 0x000fc6000ffbe0ff */
[----:B------:R1:W-:Y:S01]  /*9210*/  LDGSTS.E.BYPASS.128 [R165], [R2.64], P2 ;  /* 0x0000000002a57fae */ /* 0x0003e20009101c4c */
[----:B------:R-:W-:Y:S01]  /*9220*/  IADD3 R24, P4, R236, UR7, RZ ;  /* 0x00000007ec187c10 */ /* 0x000fe2000ff9e0ff */
[--C-:B------:R-:W-:Y:S01]  /*9230*/  IMAD.IADD R121, R184, 0x1, R120.reuse ;  /* 0x00000001b8797824 */ /* 0x100fe200078e0278 */
[----:B------:R-:W-:Y:S01]  /*9240*/  IADD3.X R5, R233, UR8, RZ, P5, !PT ;  /* 0x00000008e9057c10 */ /* 0x000fe2000affe4ff */
[----:B------:R-:W-:Y:S01]  /*9250*/  HMMA.16816.F32 R64, R12, R10, R64 ;  /* 0x0000000a0c40723c */ /* 0x000fe20000001840 */
[----:B------:R-:W-:Y:S01]  /*9260*/  IADD3.X R25, R235, UR8, RZ, P4, !PT ;  /* 0x00000008eb197c10 */ /* 0x000fe2000a7fe4ff */
[----:B------:R-:W-:Y:S01]  /*9270*/  IMAD.IADD R123, R183, 0x1, R120 ;  /* 0x00000001b77b7824 */ /* 0x000fe200078e0278 */
[----:B------:R-:W0:Y:S01]  /*9280*/  LDGDEPBAR ;  /* 0x00000000000079af */ /* 0x000e220000000000 */
[----:B-1----:R-:W-:-:S04]  /*9290*/  IADD3 R2, P5, R238, UR7, RZ ;  /* 0x00000007ee027c10 */ /* 0x002fc8000ffbe0ff */
[C---:B------:R-:W-:Y:S01]  /*92a0*/  HMMA.16816.F32 R60, R12.reuse, R20, R60 ;  /* 0x000000140c3c723c */ /* 0x040fe2000000183c */
[----:B------:R1:W-:Y:S01]  /*92b0*/  LDGSTS.E.BYPASS.128 [R121], [R4.64], P2 ;  /* 0x0000000004797fae */ /* 0x0003e20009101c4c */
[----:B------:R-:W-:Y:S02]  /*92c0*/  IADD3 R26, P4, R240, UR7, RZ ;  /* 0x00000007f01a7c10 */ /* 0x000fe4000ff9e0ff */
[----:B------:R-:W-:Y:S01]  /*92d0*/  IADD3.X R3, R237, UR8, RZ, P5, !PT ;  /* 0x00000008ed037c10 */ /* 0x000fe2000affe4ff */
[----:B------:R1:W-:Y:S03]  /*92e0*/  LDGSTS.E.BYPASS.128 [R123], [R24.64], P2 ;  /* 0x00000000187b7fae */ /* 0x0003e60009101c4c */
[----:B------:R-:W-:Y:S01]  /*92f0*/  HMMA.16816.F32 R56, R12, R22, R56 ;  /* 0x000000160c38723c */ /* 0x000fe20000001838 */
[----:B------:R-:W-:Y:S02]  /*9300*/  IADD3.X R27, R239, UR8, RZ, P4, !PT ;  /* 0x00000008ef1b7c10 */ /* 0x000fe4000a7fe4ff */
[----:B-1----:R-:W-:-:S05]  /*9310*/  PRMT R4, RZ, 0x5140, R6 ;  /* 0x00005140ff047816 */ /* 0x002fca0000000006 */
[----:B------:R-:W-:Y:S01]  /*9320*/  HMMA.16816.F32 R52, R12, R112, R52 ;  /* 0x000000700c34723c */ /* 0x000fe20000001834 */
[----:B------:R-:W-:Y:S02]  /*9330*/  PRMT R5, RZ, 0x5140, R7 ;  /* 0x00005140ff057816 */ /* 0x000fe40000000007 */
[----:B------:R-:W-:-:S05]  /*9340*/  PRMT R6, RZ, 0x7362, R6 ;  /* 0x00007362ff067816 */ /* 0x000fca0000000006 */
[----:B------:R-:W-:Y:S01]  /*9350*/  HMMA.16816.F32 R48, R12, R114, R48 ;  /* 0x000000720c30723c */ /* 0x000fe20000001830 */
[----:B------:R-:W-:-:S07]  /*9360*/  PRMT R7, RZ, 0x7362, R7 ;  /* 0x00007362ff077816 */ /* 0x000fce0000000007 */
[C---:B------:R-:W-:Y:S08]  /*9370*/  HMMA.16816.F32 R44, R12.reuse, R28, R44 ;  /* 0x0000001c0c2c723c */ /* 0x040ff0000000182c */
[----:B------:R-:W-:Y:S07]  /*9380*/  HMMA.16816.F32 R40, R12, R30, R40 ;  /* 0x0000001e0c28723c */ /* 0x000fee0000001828 */
[----:B------:R-:W-:-:S05]  /*9390*/  IMAD.IADD R15, R182, 0x1, R120 ;  /* 0x00000001b60f7824 */ /* 0x000fca00078e0278 */
[----:B------:R1:W-:Y:S01]  /*93a0*/  LDGSTS.E.BYPASS.128 [R15], [R2.64], P2 ;  /* 0x00000000020f7fae */ /* 0x0003e20009101c4c */
[--C-:B------:R-:W-:Y:S01]  /*93b0*/  IMAD.IADD R165, R0, 0x1, R120.reuse ;  /* 0x0000000100a57824 */ /* 0x100fe200078e0278 */
[----:B------:R-:W-:Y:S01]  /*93c0*/  IADD3 R12, P5, R244, UR7, RZ ;  /* 0x00000007f40c7c10 */ /* 0x000fe2000ffbe0ff */
[----:B------:R-:W-:Y:S01]  /*93d0*/  HMMA.16816.F32 R156, R4, R8, R156 ;  /* 0x00000008049c723c */ /* 0x000fe2000000189c */
[----:B------:R-:W-:Y:S02]  /*93e0*/  IMAD.IADD R25, R221, 0x1, R120 ;  /* 0x00000001dd197824 */ /* 0x000fe400078e0278 */
[----:B------:R1:W-:Y:S02]  /*93f0*/  LDGSTS.E.BYPASS.128 [R165], [R26.64], P2 ;  /* 0x000000001aa57fae */ /* 0x0003e40009101c4c */
[----:B-1----:R-:W-:-:S04]  /*9400*/  IADD3 R2, P4, R242, UR7, RZ ;  /* 0x00000007f2027c10 */ /* 0x002fc8000ff9e0ff */
[----:B------:R-:W-:Y:S02]  /*9410*/  IADD3.X R3, R241, UR8, RZ, P4, !PT ;  /* 0x00000008f1037c10 */ /* 0x000fe4000a7fe4ff */
[----:B------:R-:W-:Y:S01]  /*9420*/  IADD3 R8, P4, R246, UR7, RZ ;  /* 0x00000007f6087c10 */ /* 0x000fe2000ff9e0ff */
[--C-:B------:R-:W-:Y:S01]  /*9430*/  IMAD.IADD R121, R220, 0x1, R120.reuse ;  /* 0x00000001dc797824 */ /* 0x100fe200078e0278 */
[----:B------:R-:W-:Y:S01]  /*9440*/  IADD3.X R13, R243, UR8, RZ, P5, !PT ;  /* 0x00000008f30d7c10 */ /* 0x000fe2000affe4ff */
[----:B------:R1:W-:Y:S01]  /*9450*/  LDGSTS.E.BYPASS.128 [R25], [R2.64], P2 ;  /* 0x0000000002197fae */ /* 0x0003e20009101c4c */
[----:B------:R-:W-:Y:S01]  /*9460*/  IADD3.X R9, R245, UR8, RZ, P4, !PT ;  /* 0x00000008f5097c10 */ /* 0x000fe2000a7fe4ff */
[--C-:B------:R-:W-:Y:S02]  /*9470*/  IMAD.IADD R15, R219, 0x1, R120.reuse ;  /* 0x00000001db0f7824 */ /* 0x100fe400078e0278 */
[----:B------:R1:W-:Y:S01]  /*9480*/  LDGSTS.E.BYPASS.128 [R121], [R12.64], P2 ;  /* 0x000000000c797fae */ /* 0x0003e20009101c4c */
[----:B------:R-:W-:-:S03]  /*9490*/  IMAD.IADD R27, R218, 0x1, R120 ;  /* 0x00000001da1b7824 */ /* 0x000fc600078e0278 */
[----:B------:R2:W-:Y:S01]  /*94a0*/  LDGSTS.E.BYPASS.128 [R15], [R8.64], P2 ;  /* 0x00000000080f7fae */ /* 0x0005e20009101c4c */
[----:B-1----:R-:W-:Y:S02]  /*94b0*/  IADD3 R2, P5, R248, UR7, RZ ;  /* 0x00000007f8027c10 */ /* 0x002fe4000ffbe0ff */
[----:B------:R-:W-:Y:S02]  /*94c0*/  IADD3 R12, P4, R250, UR7, RZ ;  /* 0x00000007fa0c7c10 */ /* 0x000fe4000ff9e0ff */
[----:B------:R-:W-:Y:S02]  /*94d0*/  IADD3.X R3, R247, UR8, RZ, P5, !PT ;  /* 0x00000008f7037c10 */ /* 0x000fe4000affe4ff */
[----:B--2---:R-:W-:Y:S01]  /*94e0*/  IADD3 R8, P5, R252, UR7, RZ ;  /* 0x00000007fc087c10 */ /* 0x004fe2000ffbe0ff */
[--C-:B------:R-:W-:Y:S01]  /*94f0*/  IMAD.IADD R25, R217, 0x1, R120.reuse ;  /* 0x00000001d9197824 */ /* 0x100fe200078e0278 */
[----:B------:R-:W-:Y:S01]  /*9500*/  IADD3.X R13, R249, UR8, RZ, P4, !PT ;  /* 0x00000008f90d7c10 */ /* 0x000fe2000a7fe4ff */
[----:B------:R1:W-:Y:S01]  /*9510*/  LDGSTS.E.BYPASS.128 [R27], [R2.64], P2 ;  /* 0x00000000021b7fae */ /* 0x0003e20009101c4c */
[----:B------:R-:W-:Y:S01]  /*9520*/  IADD3.X R9, R251, UR8, RZ, P5, !PT ;  /* 0x00000008fb097c10 */ /* 0x000fe2000affe4ff */
[----:B------:R-:W-:-:S02]  /*9530*/  IMAD.IADD R121, R216, 0x1, R120 ;  /* 0x00000001d8797824 */ /* 0x000fc400078e0278 */
[----:B------:R3:W-:Y:S01]  /*9540*/  LDGSTS.E.BYPASS.128 [R25], [R12.64], P2 ;  /* 0x000000000c197fae */ /* 0x0007e20009101c4c */
[----:B------:R-:W-:-:S03]  /*9550*/  IMAD.IADD R15, R215, 0x1, R120 ;  /* 0x00000001d70f7824 */ /* 0x000fc600078e0278 */
[----:B------:R5:W-:Y:S01]  /*9560*/  LDGSTS.E.BYPASS.128 [R121], [R8.64], P2 ;  /* 0x0000000008797fae */ /* 0x000be20009101c4c */
[----:B-1----:R-:W-:Y:S02]  /*9570*/  IADD3 R2, P4, R175, UR7, RZ ;  /* 0x00000007af027c10 */ /* 0x002fe4000ff9e0ff */
[----:B---3--:R-:W-:Y:S02]  /*9580*/  IADD3 R12, P5, R174, UR7, RZ ;  /* 0x00000007ae0c7c10 */ /* 0x008fe4000ffbe0ff */
[----:B----4-:R-:W-:Y:S02]  /*9590*/  IADD3.X R3, R173, UR8, RZ, P4, !PT ;  /* 0x00000008ad037c10 */ /* 0x010fe4000a7fe4ff */
[----:B-----5:R-:W-:Y:S01]  /*95a0*/  IADD3 R8, P4, R172, UR7, RZ ;  /* 0x00000007ac087c10 */ /* 0x020fe2000ff9e0ff */
[--C-:B------:R-:W-:Y:S02]  /*95b0*/  IMAD.IADD R27, R214, 0x1, R120.reuse ;  /* 0x00000001d61b7824 */ /* 0x100fe400078e0278 */
[----:B------:R-:W-:Y:S01]  /*95c0*/  IMAD.IADD R123, R213, 0x1, R120 ;  /* 0x00000001d57b7824 */ /* 0x000fe200078e0278 */
[----:B------:R1:W-:Y:S01]  /*95d0*/  LDGSTS.E.BYPASS.128 [R15], [R2.64], P2 ;  /* 0x00000000020f7fae */ /* 0x0003e20009101c4c */
[----:B------:R-:W-:-:S02]  /*95e0*/  IADD3.X R13, R171, UR8, RZ, P5, !PT ;  /* 0x00000008ab0d7c10 */ /* 0x000fc4000affe4ff */
[----:B------:R-:W-:-:S03]  /*95f0*/  IADD3.X R9, R170, UR8, RZ, P4, !PT ;  /* 0x00000008aa097c10 */ /* 0x000fc6000a7fe4ff */
[----:B------:R2:W-:Y:S01]  /*9600*/  LDGSTS.E.BYPASS.128 [R27], [R12.64], P2 ;  /* 0x000000000c1b7fae */ /* 0x0005e20009101c4c */
[----:B-1----:R-:W-:-:S03]  /*9610*/  IADD3 R2, P4, R169, UR7, RZ ;  /* 0x00000007a9027c10 */ /* 0x002fc6000ff9e0ff */
[----:B------:R1:W-:Y:S01]  /*9620*/  LDGSTS.E.BYPASS.128 [R123], [R8.64], P2 ;  /* 0x00000000087b7fae */ /* 0x0003e20009101c4c */
[--C-:B------:R-:W-:Y:S02]  /*9630*/  IMAD.IADD R25, R212, 0x1, R120.reuse ;  /* 0x00000001d4197824 */ /* 0x100fe400078e0278 */
[--C-:B------:R-:W-:Y:S01]  /*9640*/  IMAD.IADD R15, R199, 0x1, R120.reuse ;  /* 0x00000001c70f7824 */ /* 0x100fe200078e0278 */
[----:B--2---:R-:W-:Y:S01]  /*9650*/  IADD3 R12, P5, R168, UR7, RZ ;  /* 0x00000007a80c7c10 */ /* 0x004fe2000ffbe0ff */
[----:B------:R-:W-:Y:S01]  /*9660*/  IMAD.IADD R121, R198, 0x1, R120 ;  /* 0x00000001c6797824 */ /* 0x000fe200078e0278 */
[----:B------:R-:W-:Y:S02]  /*9670*/  UIADD3 UR6, UR6, 0x1, URZ ;  /* 0x0000000106067890 */ /* 0x000fe4000fffe03f */
[----:B------:R-:W-:-:S04]  /*9680*/  UIADD3 UR4, UR4, 0x1, URZ ;  /* 0x0000000104047890 */ /* 0x000fc8000fffe03f */
[----:B------:R-:W-:-:S04]  /*9690*/  UISETP.GE.AND UP0, UPT, UR4, 0x3, UPT ;  /* 0x000000030400788c */ /* 0x000fc8000bf06270 */
[----:B------:R-:W-:Y:S01]  /*96a0*/  USEL UR4, UR4, URZ, !UP0 ;  /* 0x0000003f04047287 */ /* 0x000fe2000c000000 */
[----:B------:R-:W-:Y:S01]  /*96b0*/  HMMA.16816.F32 R144, R4, R10, R144 ;  /* 0x0000000a0490723c */ /* 0x000fe20000001890 */
[----:B------:R-:W-:Y:S02]  /*96c0*/  UIADD3 UR9, UR9, -0x80, URZ ;  /* 0xffffff8009097890 */ /* 0x000fe4000fffe03f */
[----:B------:R-:W-:Y:S02]  /*96d0*/  USHF.L.U32 UR5, UR4, 0xd, URZ ;  /* 0x0000000d04057899 */ /* 0x000fe4000800063f */
[----:B------:R-:W-:-:S03]  /*96e0*/  ULEA UR10, UR4, 0x6000, 0xf ;  /* 0x00006000040a7891 */ /* 0x000fc6000f8e783f */
[C---:B------:R-:W-:Y:S01]  /*96f0*/  HMMA.16816.F32 R136, R4.reuse, R20, R136 ;  /* 0x000000140488723c */ /* 0x040fe20000001888 */
[----:B-1----:R-:W-:Y:S02]  /*9700*/  IADD3 R8, P6, R167, UR7, RZ ;  /* 0x00000007a7087c10 */ /* 0x002fe4000ffde0ff */
[----:B------:R-:W-:Y:S02]  /*9710*/  IADD3.X R3, R166, UR8, RZ, P4, !PT ;  /* 0x00000008a6037c10 */ /* 0x000fe4000a7fe4ff */
[----:B------:R-:W-:Y:S02]  /*9720*/  IADD3.X R9, R122, UR8, RZ, P6, !PT ;  /* 0x000000087a097c10 */ /* 0x000fe4000b7fe4ff */
[----:B------:R-:W-:Y:S01]  /*9730*/  IADD3.X R13, R164, UR8, RZ, P5, !PT ;  /* 0x00000008a40d7c10 */ /* 0x000fe2000affe4ff */
[----:B------:R1:W-:Y:S04]  /*9740*/  LDGSTS.E.BYPASS.128 [R25], [R2.64], P2 ;  /* 0x0000000002197fae */ /* 0x0003e80009101c4c */
[----:B------:R1:W-:Y:S04]  /*9750*/  LDGSTS.E.BYPASS.128 [R15], [R12.64], P2 ;  /* 0x000000000c0f7fae */ /* 0x0003e80009101c4c */
[----:B------:R1:W-:Y:S04]  /*9760*/  LDGSTS.E.BYPASS.128 [R121], [R8.64], P2 ;  /* 0x0000000008797fae */ /* 0x0003e80009101c4c */
[----:B------:R-:W0:Y:S01]  /*9770*/  LDGDEPBAR ;  /* 0x00000000000079af */ /* 0x000e220000000000 */
[----:B------:R-:W-:Y:S01]  /*9780*/  ISETP.LE.AND P4, PT, R223, UR6, PT ;  /* 0x00000006df007c0c */ /* 0x000fe2000bf83270 */
[----:B------:R-:W-:Y:S01]  /*9790*/  UIADD3 UR7, UP1, UR7, 0x80, URZ ;  /* 0x0000008007077890 */ /* 0x000fe2000ff3e03f */
[----:B------:R-:W-:Y:S01]  /*97a0*/  HMMA.16816.F32 R128, R4, R22, R128 ;  /* 0x000000160480723c */ /* 0x000fe20000001880 */
[----:B------:R-:W-:-:S02]  /*97b0*/  PLOP3.LUT P2, PT, P1, PT, PT, 0x80, 0x0 ;  /* 0x000000000000781c */ /* 0x000fc40000f4f070 */
[----:B------:R-:W-:Y:S01]  /*97c0*/  UIADD3.X UR8, URZ, UR8, URZ, UP1, !UPT ;  /* 0x000000083f087290 */ /* 0x000fe20008ffe43f */
[----:B------:R-:W-:-:S04]  /*97d0*/  PLOP3.LUT P1, PT, P0, PT, PT, 0x80, 0x0 ;  /* 0x000000000000781c */ /* 0x000fc8000072f070 */
[----:B------:R-:W-:Y:S01]  /*97e0*/  HMMA.16816.F32 R32, R4, R112, R32 ;  /* 0x000000700420723c */ /* 0x000fe20000001820 */
[----:B------:R-:W-:-:S07]  /*97f0*/  PLOP3.LUT P0, PT, P3, PT, PT, 0x8, 0x0 ;  /* 0x000000000000781c */ /* 0x000fce0001f0e170 */
[----:B------:R-:W-:Y:S01]  /*9800*/  HMMA.16816.F32 R36, R4, R114, R36 ;  /* 0x000000720424723c */ /* 0x000fe20000001824 */
[----:B------:R-:W-:-:S07]  /*9810*/  DEPBAR.LE SB0, 0x4 ;  /* 0x000081000000791a */ /* 0x000fce0000000000 */
[C---:B------:R-:W-:Y:S08]  /*9820*/  HMMA.16816.F32 R116, R4.reuse, R28, R116 ;  /* 0x0000001c0474723c */ /* 0x040ff00000001874 */
[----:B------:R-:W-:Y:S01]  /*9830*/  HMMA.16816.F32 R108, R4, R30, R108 ;  /* 0x0000001e046c723c */ /* 0x000fe2000000186c */
[----:B------:R-:W-:Y:S06]  /*9840*/  BAR.SYNC.DEFER_BLOCKING 0x0 ;  /* 0x0000000000007b1d */ /* 0x000fec0000010000 */
[----:B-1----:R-:W-:Y:S01]  /*9850*/  @P4 CALL.REL.NOINC `(.L_x_1) ;  /* 0x0000001000004944 */ /* 0x002fe20003c00000 */
[----:B------:R-:W-:Y:S05]  /*9860*/  BRA `(.L_x_2) ;  /* 0xffff978000007947 */ /* 0x000fea000383ffff */
.L_x_1:
[----:B------:R-:W-:-:S04]  /*9870*/  NOP ;  /* 0x0000000000007918 */ /* 0x000fc80000000000 */
[----:B------:R-:W-:-:S12]  /*9880*/  NOP ;  /* 0x0000000000007918 */ /* 0x000fd80000000000 */
[----:B------:R-:W-:Y:S02]  /*9890*/  F2FP.PACK_AB R108, R109, R108 ;  /* 0x0000006c6d6c723e */ /* 0x000fe400000000ff */
[----:B------:R-:W-:-:S02]  /*98a0*/  F2FP.PACK_AB R110, R111, R110 ;  /* 0x0000006e6f6e723e */ /* 0x000fc400000000ff */
[----:B------:R-:W-:Y:S02]  /*98b0*/  F2FP.PACK_AB R38, R39, R38 ;  /* 0x000000262726723e */ /* 0x000fe400000000ff */
[----:B------:R-:W-:Y:S02]  /*98c0*/  F2FP.PACK_AB R36, R37, R36 ;  /* 0x000000242524723e */ /* 0x000fe400000000ff */
[----:B------:R-:W-:Y:S02]  /*98d0*/  F2FP.PACK_AB R34, R35, R34 ;  /* 0x000000222322723e */ /* 0x000fe400000000ff */
[----:B------:R-:W-:Y:S02]  /*98e0*/  F2FP.PACK_AB R32, R33, R32 ;  /* 0x000000202120723e */ /* 0x000fe400000000ff */
        /* <DEDUP_REMOVED lines=58> */
.L_x_0:
[----:B-1----:R-:W2:Y:S01]  /*9c90*/  LDL.LU R6, [R1+0x30] ;  /* 0x0000300001067983 */ /* 0x002ea20000300800 */
[----:B------:R-:W-:-:S04]  /*9ca0*/  DEPBAR.LE SB0, 0x0 ;  /* 0x000080000000791a */ /* 0x000fc80000000000 */
[----:B------:R-:W1:Y:S02]  /*9cb0*/  S2R R4, SR_TID.X ;  /* 0x0000000000047919 */ /* 0x000e640000002100 */
[C---:B-1----:R-:W-:Y:S01]  /*9cc0*/  IMAD.SHL.U32 R2, R4.reuse, 0x2, RZ ;  /* 0x0000000204027824 */ /* 0x042fe200078e00ff */
[----:B------:R-:W-:Y:S01]  /*9cd0*/  SHF.R.U32.HI R7, RZ, 0x5, R4 ;  /* 0x00000005ff077819 */ /* 0x000fe20000011604 */
[C---:B------:R-:W-:Y:S01]  /*9ce0*/  IMAD.SHL.U32 R3, R4.reuse, 0x8, RZ ;  /* 0x0000000804037824 */ /* 0x040fe200078e00ff */
[----:B------:R-:W-:Y:S02]  /*9cf0*/  LOP3.LUT R4, R4, 0x1f, RZ, 0xc0, !PT ;  /* 0x0000001f04047812 */ /* 0x000fe400078ec0ff */
[----:B------:R-:W-:Y:S02]  /*9d00*/  LOP3.LUT R0, R7, 0x3, RZ, 0xc0, !PT ;  /* 0x0000000307007812 */ /* 0x000fe400078ec0ff */
[----:B------:R-:W-:Y:S02]  /*9d10*/  LOP3.LUT R5, R2, 0x6, RZ, 0xc0, !PT ;  /* 0x0000000602057812 */ /* 0x000fe400078ec0ff */
[----:B------:R-:W-:-:S03]  /*9d20*/  SHF.R.U32.HI R2, RZ, 0x2, R4 ;  /* 0x00000002ff027819 */ /* 0x000fc60000011604 */
[----:B------:R-:W-:-:S04]  /*9d30*/  IMAD R5, R0, 0x8, R5 ;  /* 0x0000000800057824 */ /* 0x000fc800078e0205 */
[----:B------:R-:W-:-:S04]  /*9d40*/  IMAD R2, R2, 0x108, R5 ;  /* 0x0000010802027824 */ /* 0x000fc800078e0205 */
[----:B------:R-:W-:Y:S01]  /*9d50*/  IMAD.SHL.U32 R65, R2, 0x2, RZ ;  /* 0x0000000202417824 */ /* 0x000fe200078e00ff */
[----:B------:R-:W-:Y:S01]  /*9d60*/  BAR.SYNC.DEFER_BLOCKING 0x0 ;  /* 0x0000000000007b1d */ /* 0x000fe20000010000 */
[----:B------:R-:W-:Y:S01]  /*9d70*/  IMAD R0, R0, 0x21, R4 ;  /* 0x0000002100007824 */ /* 0x000fe200078e0204 */
[----:B------:R-:W-:-:S03]  /*9d80*/  LOP3.LUT R61, R224, 0xf8, R3, 0xf8, !PT ;  /* 0x000000f8e03d7812 */ /* 0x000fc600078ef803 */
[----:B------:R-:W-:Y:S01]  /*9d90*/  IMAD.SHL.U32 R0, R0, 0x8, RZ ;  /* 0x0000000800007824 */ /* 0x000fe200078e00ff */
[----:B------:R-:W-:Y:S04]  /*9da0*/  STS [R65], R124 ;  /* 0x0000007c41007388 */ /* 0x000fe80000000800 */
[----:B------:R-:W-:Y:S04]  /*9db0*/  STS [R65+0x1080], R126 ;  /* 0x0010807e41007388 */ /* 0x000fe80000000800 */
        /* <DEDUP_REMOVED lines=14> */
[----:B------:R-:W-:Y:S01]  /*9ea0*/  BAR.SYNC.DEFER_BLOCKING 0x0 ;  /* 0x0000000000007b1d */ /* 0x000fe20000010000 */
[----:B------:R-:W-:Y:S01]  /*9eb0*/  ISETP.GE.AND P0, PT, R61, c[0x0][0x17c], PT ;  /* 0x00005f003d007a0c */ /* 0x000fe20003f06270 */
[----:B------:R-:W-:-:S05]  /*9ec0*/  IMAD.SHL.U32 R67, R0, 0x2, RZ ;  /* 0x0000000200437824 */ /* 0x000fca00078e00ff */
[----:B------:R-:W1:Y:S04]  /*9ed0*/  LDS.128 R16, [R67] ;  /* 0x0000000043107984 */ /* 0x000e680000000c00 */
[----:B------:R-:W3:Y:S04]  /*9ee0*/  LDS.128 R8, [R67+0x840] ;  /* 0x0008400043087984 */ /* 0x000ee80000000c00 */
[----:B------:R-:W4:Y:S01]  /*9ef0*/  LDS.128 R12, [R67+0x1080] ;  /* 0x00108000430c7984 */ /* 0x000f220000000c00 */
[----:B--2---:R-:W-:-:S04]  /*9f00*/  LOP3.LUT R63, R6, 0x3, R7, 0xf8, !PT ;  /* 0x00000003063f7812 */ /* 0x004fc800078ef807 */
[C---:B------:R-:W-:Y:S02]  /*9f10*/  LOP3.LUT R6, R63.reuse, 0x8, RZ, 0xfc, !PT ;  /* 0x000000083f067812 */ /* 0x040fe400078efcff */
[C---:B------:R-:W-:Y:S02]  /*9f20*/  LOP3.LUT R5, R63.reuse, 0xc, RZ, 0xfc, !PT ;  /* 0x0000000c3f057812 */ /* 0x040fe400078efcff */
[----:B------:R-:W-:Y:S02]  /*9f30*/  LOP3.LUT R4, R63, 0x10, RZ, 0xfc, !PT ;  /* 0x000000103f047812 */ /* 0x000fe400078efcff */
[----:B------:R-:W-:Y:S02]  /*9f40*/  ISETP.LT.AND P1, PT, R6, c[0x0][0x178], !P0 ;  /* 0x00005e0006007a0c */ /* 0x000fe40004721270 */
[----:B------:R-:W-:Y:S02]  /*9f50*/  ISETP.LT.AND P6, PT, R5, c[0x0][0x178], !P0 ;  /* 0x00005e0005007a0c */ /* 0x000fe400047c1270 */
[----:B------:R-:W-:-:S02]  /*9f60*/  ISETP.LT.AND P5, PT, R4, c[0x0][0x178], !P0 ;  /* 0x00005e0004007a0c */ /* 0x000fc400047a1270 */
[----:B------:R-:W2:Y:S04]  /*9f70*/  LDS.128 R4, [R67+0x18c0] ;  /* 0x0018c00043047984 */ /* 0x000ea80000000c00 */
[----:B------:R-:W-:Y:S06]  /*9f80*/  BAR.SYNC.DEFER_BLOCKING 0x0 ;  /* 0x0000000000007b1d */ /* 0x000fec0000010000 */
        /* <DEDUP_REMOVED lines=16> */
[----:B------:R-:W-:Y:S06]  /*a090*/  BAR.SYNC.DEFER_BLOCKING 0x0 ;  /* 0x0000000000007b1d */ /* 0x000fec0000010000 */
[----:B------:R-:W5:Y:S04]  /*a0a0*/  LDS.128 R52, [R67] ;  /* 0x0000000043347984 */ /* 0x000f680000000c00 */
[----:B------:R-:W1:Y:S04]  /*a0b0*/  LDS.128 R40, [R67+0x840] ;  /* 0x0008400043287984 */ /* 0x000e680000000c00 */
[----:B------:R-:W1:Y:S04]  /*a0c0*/  LDS.128 R44, [R67+0x1080] ;  /* 0x00108000432c7984 */ /* 0x000e680000000c00 */
[----:B------:R-:W1:Y:S04]  /*a0d0*/  LDS.128 R20, [R67+0x18c0] ;  /* 0x0018c00043147984 */ /* 0x000e680000000c00 */
        /* <DEDUP_REMOVED lines=14> */
[----:B------:R1:W-:Y:S04]  /*a1c0*/  STS [R65+0x1200], R37 ;  /* 0x0012002541007388 */ /* 0x0003e80000000800 */
[----:B------:R-:W-:Y:S04]  /*a1d0*/  STS [R65+0x1c0], R35 ;  /* 0x0001c02341007388 */ /* 0x000fe80000000800 */
[----:B------:R-:W-:Y:S04]  /*a1e0*/  STS [R65+0x1240], R33 ;  /* 0x0012402141007388 */ /* 0x000fe80000000800 */
[----:B------:R-:W-:Y:S01]  /*a1f0*/  BAR.SYNC.DEFER_BLOCKING 0x0 ;  /* 0x0000000000007b1d */ /* 0x000fe20000010000 */
[----:B------:R-:W-:-:S05]  /*a200*/  LOP3.LUT R3, R63, 0x4, RZ, 0xfc, !PT ;  /* 0x000000043f037812 */ /* 0x000fca00078efcff */
[----:B------:R-:W1:Y:S04]  /*a210*/  LDS.128 R56, [R67] ;  /* 0x0000000043387984 */ /* 0x000e680000000c00 */
[----:B------:R-:W1:Y:S04]  /*a220*/  LDS.128 R48, [R67+0x840] ;  /* 0x0008400043307984 */ /* 0x000e680000000c00 */
[----:B------:R-:W1:Y:S04]  /*a230*/  LDS.128 R28, [R67+0x1080] ;  /* 0x00108000431c7984 */ /* 0x000e680000000c00 */
[----:B------:R-:W1:Y:S04]  /*a240*/  LDS.128 R24, [R67+0x18c0] ;  /* 0x0018c00043187984 */ /* 0x000e680000000c00 */
[----:B------:R-:W-:Y:S01]  /*a250*/  BAR.SYNC.DEFER_BLOCKING 0x0 ;  /* 0x0000000000007b1d */ /* 0x000fe20000010000 */
[----:B------:R-:W-:Y:S01]  /*a260*/  ISETP.LT.AND P2, PT, R3, c[0x0][0x178], !P0 ;  /* 0x00005e0003007a0c */ /* 0x000fe20004741270 */
[----:B------:R-:W-:Y:S01]  /*a270*/  IMAD.MOV.U32 R73, RZ, RZ, c[0x0][0x18c] ;  /* 0x00006300ff497624 */ /* 0x000fe200078e00ff */
[C---:B------:R-:W-:Y:S01]  /*a280*/  LOP3.LUT R3, R63.reuse, 0x14, RZ, 0xfc, !PT ;  /* 0x000000143f037812 */ /* 0x040fe200078efcff */
[----:B------:R-:W-:-:S02]  /*a290*/  IMAD R2, R63, c[0x0][0x18c], RZ ;  /* 0x000063003f027a24 */ /* 0x000fc400078e02ff */
[----:B------:R-:W-:Y:S01]  /*a2a0*/  IMAD.MOV.U32 R75, RZ, RZ, 0x2 ;  /* 0x00000002ff4b7424 */ /* 0x000fe200078e00ff */
[----:B------:R-:W-:Y:S01]  /*a2b0*/  ISETP.LT.AND P4, PT, R3, c[0x0][0x178], !P0 ;  /* 0x00005e0003007a0c */ /* 0x000fe20004781270 */
[----:B------:R-:W-:Y:S02]  /*a2c0*/  IMAD R0, R73, 0x4, R2 ;  /* 0x0000000449007824 */ /* 0x000fe400078e0202 */
[----:B------:R-:W-:Y:S01]  /*a2d0*/  IMAD.WIDE R2, R2, R75, c[0x0][0x170] ;  /* 0x00005c0002027625 */ /* 0x000fe200078e024b */
[----:B------:R-:W-:Y:S01]  /*a2e0*/  ISETP.LT.AND P3, PT, R63, c[0x0][0x178], !P0 ;  /* 0x00005e003f007a0c */ /* 0x000fe20004761270 */
        /* <DEDUP_REMOVED lines=11> */
[----:B------:R1:W-:Y:S04]  /*a3a0*/  STS [R65+0x11c0], R38 ;  /* 0x0011c02641007388 */ /* 0x0003e80000000800 */
[----:B------:R-:W-:Y:S04]  /*a3b0*/  STS [R65+0x180], R116 ;  /* 0x0001807441007388 */ /* 0x000fe80000000800 */
[----:B------:R-:W-:Y:S04]  /*a3c0*/  STS [R65+0x1200], R118 ;  /* 0x0012007641007388 */ /* 0x000fe80000000800 */
[----:B------:R-:W-:Y:S04]  /*a3d0*/  STS [R65+0x1c0], R108 ;  /* 0x0001c06c41007388 */ /* 0x000fe80000000800 */
[----:B------:R-:W-:Y:S04]  /*a3e0*/  STS [R65+0x1240], R110 ;  /* 0x0012406e41007388 */ /* 0x000fe80000000800 */
[----:B------:R-:W-:Y:S01]  /*a3f0*/  BAR.SYNC.DEFER_BLOCKING 0x0 ;  /* 0x0000000000007b1d */ /* 0x000fe20000010000 */
[----:B-1----:R-:W-:-:S02]  /*a400*/  IMAD R37, R73, 0x4, R0 ;  /* 0x0000000449257824 */ /* 0x002fc400078e0200 */
[----:B------:R-:W-:-:S04]  /*a410*/  IMAD.WIDE R34, R61, 0x2, R2 ;  /* 0x000000023d227825 */ /* 0x000fc800078e0202 */
[----:B------:R-:W-:-:S04]  /*a420*/  IMAD.WIDE R2, R0, R75, c[0x0][0x170] ;  /* 0x00005c0000027625 */ /* 0x000fc800078e024b */
[----:B------:R-:W-:Y:S02]  /*a430*/  IMAD R38, R73, 0x4, R37 ;  /* 0x0000000449267824 */ /* 0x000fe400078e0225 */
[----:B------:R-:W-:-:S04]  /*a440*/  IMAD.WIDE R32, R37, R75, c[0x0][0x170] ;  /* 0x00005c0025207625 */ /* 0x000fc800078e024b */
[----:B------:R-:W-:-:S04]  /*a450*/  IMAD.WIDE R36, R61, 0x2, R2 ;  /* 0x000000023d247825 */ /* 0x000fc800078e0202 */
[----:B------:R-:W-:Y:S01]  /*a460*/  IMAD.WIDE R2, R38, R75, c[0x0][0x170] ;  /* 0x00005c0026027625 */ /* 0x000fe200078e024b */
[----:B------:R-:W-:Y:S01]  /*a470*/  LOP3.LUT R0, R63, 0x18, RZ, 0xfc, !PT ;  /* 0x000000183f007812 */ /* 0x000fe200078efcff */
[----:B------:R-:W-:Y:S02]  /*a480*/  LDS.128 R68, [R67+0x1080] ;  /* 0x0010800043447984 */ /* 0x000fe40000000c00 */
[----:B------:R-:W-:Y:S02]  /*a490*/  IMAD R38, R73, 0x4, R38 ;  /* 0x0000000449267824 */ /* 0x000fe400078e0226 */
[----:B------:R1:W-:Y:S01]  /*a4a0*/  @P3 STG.E.128 [R34.64], R16 ;  /* 0x0000001022003986 */ /* 0x0003e2000c101d0c */
[----:B------:R-:W-:Y:S02]  /*a4b0*/  ISETP.LT.AND P3, PT, R0, c[0x0][0x178], !P0 ;  /* 0x00005e0000007a0c */ /* 0x000fe40004761270 */
[----:B------:R-:W-:Y:S01]  /*a4c0*/  LOP3.LUT R0, R63, 0x1c, RZ, 0xfc, !PT ;  /* 0x0000001c3f007812 */ /* 0x000fe200078efcff */
[----:B------:R-:W-:Y:S01]  /*a4d0*/  IMAD.WIDE R32, R61, 0x2, R32 ;  /* 0x000000023d207825 */ /* 0x000fe200078e0220 */
[----:B---3--:R3:W-:Y:S02]  /*a4e0*/  @P2 STG.E.128 [R36.64], R8 ;  /* 0x0000000824002986 */ /* 0x0087e4000c101d0c */
[----:B------:R-:W-:-:S02]  /*a4f0*/  ISETP.LT.AND P2, PT, R0, c[0x0][0x178], !P0 ;  /* 0x00005e0000007a0c */ /* 0x000fc40004741270 */
[----:B------:R-:W-:Y:S01]  /*a500*/  LOP3.LUT R0, R63, 0x20, RZ, 0xfc, !PT ;  /* 0x000000203f007812 */ /* 0x000fe200078efcff */
[----:B-1----:R-:W-:-:S04]  /*a510*/  IMAD.WIDE R16, R61, 0x2, R2 ;  /* 0x000000023d107825 */ /* 0x002fc800078e0202 */
[----:B------:R-:W-:-:S04]  /*a520*/  IMAD.WIDE R2, R38, R75, c[0x0][0x170] ;  /* 0x00005c0026027625 */ /* 0x000fc800078e024b */
[----:B------:R-:W-:-:S04]  /*a530*/  IMAD R38, R73, 0x4, R38 ;  /* 0x0000000449267824 */ /* 0x000fc800078e0226 */
[----:B------:R-:W-:Y:S01]  /*a540*/  IMAD R18, R73, 0x4, R38 ;  /* 0x0000000449127824 */ /* 0x000fe200078e0226 */
[----:B----4-:R1:W-:Y:S01]  /*a550*/  @P1 STG.E.128 [R32.64], R12 ;  /* 0x0000000c20001986 */ /* 0x0103e2000c101d0c */
[----:B---3--:R-:W-:Y:S01]  /*a560*/  IMAD.WIDE R10, R61, 0x2, R2 ;  /* 0x000000023d0a7825 */ /* 0x008fe200078e0202 */
[----:B------:R-:W-:Y:S02]  /*a570*/  ISETP.LT.AND P1, PT, R0, c[0x0][0x178], !P0 ;  /* 0x00005e0000007a0c */ /* 0x000fe40004721270 */
[----:B------:R-:W3:Y:S01]  /*a580*/  LDS.128 R32, [R67] ;  /* 0x0000000043207984 */ /* 0x000ee20000000c00 */
[----:B------:R-:W-:Y:S01]  /*a590*/  IMAD.WIDE R8, R18, R75, c[0x0][0x170] ;  /* 0x00005c0012087625 */ /* 0x000fe200078e024b */
[----:B------:R-:W-:-:S03]  /*a5a0*/  LOP3.LUT R0, R63, 0x24, RZ, 0xfc, !PT ;  /* 0x000000243f007812 */ /* 0x000fc600078efcff */
[----:B------:R-:W-:Y:S02]  /*a5b0*/  IMAD.WIDE R2, R38, R75, c[0x0][0x170] ;  /* 0x00005c0026027625 */ /* 0x000fe400078e024b */
[----:B------:R-:W4:Y:S02]  /*a5c0*/  LDS.128 R36, [R67+0x840] ;  /* 0x0008400043247984 */ /* 0x000f240000000c00 */
[C---:B------:R-:W-:Y:S02]  /*a5d0*/  IMAD R18, R73.reuse, 0x4, R18 ;  /* 0x0000000449127824 */ /* 0x040fe400078e0212 */
[----:B--2---:R2:W-:Y:S02]  /*a5e0*/  @P6 STG.E.128 [R16.64], R4 ;  /* 0x0000000410006986 */ /* 0x0045e4000c101d0c */
[----:B-1----:R-:W-:Y:S01]  /*a5f0*/  IMAD R12, R73, 0x4, R18 ;  /* 0x00000004490c7824 */ /* 0x002fe200078e0212 */
[----:B------:R-:W-:Y:S01]  /*a600*/  ISETP.LT.AND P6, PT, R0, c[0x0][0x178], !P0 ;  /* 0x00005e0000007a0c */ /* 0x000fe200047c1270 */
[----:B-----5:R1:W-:Y:S01]  /*a610*/  @P5 STG.E.128 [R10.64], R52 ;  /* 0x000000340a005986 */ /* 0x0203e2000c101d0c */
[----:B------:R-:W-:Y:S01]  /*a620*/  LOP3.LUT R0, R63, 0x28, RZ, 0xfc, !PT ;  /* 0x000000283f007812 */ /* 0x000fe200078efcff */
[----:B------:R-:W-:-:S03]  /*a630*/  IMAD.WIDE R8, R61, 0x2, R8 ;  /* 0x000000023d087825 */ /* 0x000fc600078e0208 */
[----:B------:R-:W-:Y:S01]  /*a640*/  ISETP.LT.AND P5, PT, R0, c[0x0][0x178], !P0 ;  /* 0x00005e0000007a0c */ /* 0x000fe200047a1270 */
[----:B--2---:R-:W-:-:S04]  /*a650*/  IMAD.WIDE R4, R61, 0x2, R2 ;  /* 0x000000023d047825 */ /* 0x004fc800078e0202 */
[----:B------:R-:W-:-:S04]  /*a660*/  IMAD.WIDE R2, R18, R75, c[0x0][0x170] ;  /* 0x00005c0012027625 */ /* 0x000fc800078e024b */
[----:B-1----:R-:W-:Y:S01]  /*a670*/  IMAD R11, R73, 0x4, R12 ;  /* 0x00000004490b7824 */ /* 0x002fe200078e020c */
[----:B------:R-:W-:Y:S01]  /*a680*/  LOP3.LUT R0, R63, 0x2c, RZ, 0xfc, !PT ;  /* 0x0000002c3f007812 */ /* 0x000fe200078efcff */
[----:B------:R-:W-:Y:S01]  /*a690*/  IMAD.WIDE R6, R61, 0x2, R2 ;  /* 0x000000023d067825 */ /* 0x000fe200078e0202 */
[----:B------:R1:W-:Y:S03]  /*a6a0*/  @P4 STG.E.128 [R4.64], R40 ;  /* 0x0000002804004986 */ /* 0x0003e6000c101d0c */
[----:B------:R-:W-:Y:S02]  /*a6b0*/  IMAD R16, R73, 0x4, R11 ;  /* 0x0000000449107824 */ /* 0x000fe400078e020b */
[----:B------:R-:W-:Y:S01]  /*a6c0*/  IMAD.WIDE R2, R12, R75, c[0x0][0x170] ;  /* 0x00005c000c027625 */ /* 0x000fe200078e024b */
[----:B------:R-:W-:Y:S01]  /*a6d0*/  ISETP.LT.AND P4, PT, R0, c[0x0][0x178], !P0 ;  /* 0x00005e0000007a0c */ /* 0x000fe20004781270 */
[----:B------:R2:W-:Y:S01]  /*a6e0*/  @P3 STG.E.128 [R8.64], R44 ;  /* 0x0000002c08003986 */ /* 0x0005e2000c101d0c */
[----:B------:R-:W-:-:S03]  /*a6f0*/  LOP3.LUT R0, R63, 0x34, RZ, 0xfc, !PT ;  /* 0x000000343f007812 */ /* 0x000fc600078efcff */
[----:B------:R-:W-:Y:S01]  /*a700*/  IMAD.WIDE R12, R61, 0x2, R2 ;  /* 0x000000023d0c7825 */ /* 0x000fe200078e0202 */
[----:B------:R5:W-:Y:S03]  /*a710*/  @P2 STG.E.128 [R6.64], R20 ;  /* 0x0000001406002986 */ /* 0x000be6000c101d0c */
[----:B-1----:R-:W-:Y:S01]  /*a720*/  IMAD R4, R73, 0x4, R16 ;  /* 0x0000000449047824 */ /* 0x002fe200078e0210 */
[----:B------:R-:W-:Y:S01]  /*a730*/  ISETP.LT.AND P2, PT, R0, c[0x0][0x178], !P0 ;  /* 0x00005e0000007a0c */ /* 0x000fe20004741270 */
[----:B------:R-:W-:Y:S01]  /*a740*/  IMAD.WIDE R2, R11, R75, c[0x0][0x170] ;  /* 0x00005c000b027625 */ /* 0x000fe200078e024b */
[----:B------:R-:W-:-:S03]  /*a750*/  LOP3.LUT R0, R63, 0x38, RZ, 0xfc, !PT ;  /* 0x000000383f007812 */ /* 0x000fc600078efcff */
[----:B--2---:R-:W-:Y:S01]  /*a760*/  IMAD R8, R73, 0x4, R4 ;  /* 0x0000000449087824 */ /* 0x004fe200078e0204 */
[----:B------:R-:W-:Y:S01]  /*a770*/  LOP3.LUT R10, R63, 0x30, RZ, 0xfc, !PT ;  /* 0x000000303f0a7812 */ /* 0x000fe200078efcff */
[----:B------:R1:W-:Y:S02]  /*a780*/  @P1 STG.E.128 [R12.64], R56 ;  /* 0x000000380c001986 */ /* 0x0003e4000c101d0c */
[----:B------:R-:W-:Y:S01]  /*a790*/  IMAD R9, R73, 0x4, R8 ;  /* 0x0000000449097824 */ /* 0x000fe200078e0208 */
[----:B------:R-:W-:Y:S01]  /*a7a0*/  LOP3.LUT R63, R63, 0x3c, RZ, 0xfc, !PT ;  /* 0x0000003c3f3f7812 */ /* 0x000fe200078efcff */
[----:B------:R-:W-:Y:S01]  /*a7b0*/  IMAD.WIDE R14, R61, 0x2, R2 ;  /* 0x000000023d0e7825 */ /* 0x000fe200078e0202 */
[----:B------:R-:W-:Y:S02]  /*a7c0*/  ISETP.LT.AND P1, PT, R0, c[0x0][0x178], !P0 ;  /* 0x00005e0000007a0c */ /* 0x000fe40004721270 */
[----:B------:R-:W-:Y:S01]  /*a7d0*/  ISETP.LT.AND P3, PT, R10, c[0x0][0x178], !P0 ;  /* 0x00005e000a007a0c */ /* 0x000fe20004761270 */
[----:B------:R-:W-:-:S02]  /*a7e0*/  IMAD R0, R73, 0x4, R9 ;  /* 0x0000000449007824 */ /* 0x000fc400078e0209 */
[----:B------:R-:W-:Y:S01]  /*a7f0*/  IMAD.WIDE R2, R16, R75, c[0x0][0x170] ;  /* 0x00005c0010027625 */ /* 0x000fe200078e024b */
[----:B------:R-:W-:-:S03]  /*a800*/  ISETP.LT.AND P0, PT, R63, c[0x0][0x178], !P0 ;  /* 0x00005e003f007a0c */ /* 0x000fc60004701270 */
[----:B------:R-:W-:-:S04]  /*a810*/  IMAD.WIDE R4, R4, R75, c[0x0][0x170] ;  /* 0x00005c0004047625 */ /* 0x000fc800078e024b */
[----:B-----5:R-:W-:-:S04]  /*a820*/  IMAD.WIDE R6, R8, R75, c[0x0][0x170] ;  /* 0x00005c0008067625 */ /* 0x020fc800078e024b */
[----:B------:R-:W-:-:S04]  /*a830*/  IMAD.WIDE R8, R9, R75, c[0x0][0x170] ;  /* 0x00005c0009087625 */ /* 0x000fc800078e024b */
[----:B------:R-:W-:-:S04]  /*a840*/  IMAD.WIDE R10, R0, R75, c[0x0][0x170] ;  /* 0x00005c00000a7625 */ /* 0x000fc800078e024b */
[C---:B------:R-:W-:Y:S01]  /*a850*/  IMAD.WIDE R2, R61.reuse, 0x2, R2 ;  /* 0x000000023d027825 */ /* 0x040fe200078e0202 */
[----:B------:R1:W-:Y:S03]  /*a860*/  @P6 STG.E.128 [R14.64], R48 ;  /* 0x000000300e006986 */ /* 0x0003e6000c101d0c */
[C---:B------:R-:W-:Y:S01]  /*a870*/  IMAD.WIDE R4, R61.reuse, 0x2, R4 ;  /* 0x000000023d047825 */ /* 0x040fe200078e0204 */
[----:B------:R1:W-:Y:S03]  /*a880*/  @P5 STG.E.128 [R2.64], R28 ;  /* 0x0000001c02005986 */ /* 0x0003e6000c101d0c */
[C---:B------:R-:W-:Y:S01]  /*a890*/  IMAD.WIDE R6, R61.reuse, 0x2, R6 ;  /* 0x000000023d067825 */ /* 0x040fe200078e0206 */
[----:B------:R1:W-:Y:S03]  /*a8a0*/  @P4 STG.E.128 [R4.64], R24 ;  /* 0x0000001804004986 */ /* 0x0003e6000c101d0c */
[C---:B------:R-:W-:Y:S01]  /*a8b0*/  IMAD.WIDE R8, R61.reuse, 0x2, R8 ;  /* 0x000000023d087825 */ /* 0x040fe200078e0208 */
[----:B---3--:R1:W-:Y:S03]  /*a8c0*/  @P3 STG.E.128 [R6.64], R32 ;  /* 0x0000002006003986 */ /* 0x0083e6000c101d0c */
[----:B------:R-:W-:Y:S01]  /*a8d0*/  IMAD.WIDE R10, R61, 0x2, R10 ;  /* 0x000000023d0a7825 */ /* 0x000fe200078e020a */
[----:B----4-:R1:W-:Y:S04]  /*a8e0*/  @P2 STG.E.128 [R8.64], R36 ;  /* 0x0000002408002986 */ /* 0x0103e8000c101d0c */
[----:B------:R1:W-:Y:S01]  /*a8f0*/  @P1 STG.E.128 [R10.64], R68 ;  /* 0x000000440a001986 */ /* 0x0003e2000c101d0c */
[----:B------:R-:W-:Y:S05]  /*a900*/  @!P0 EXIT ;  /* 0x000000000000894d */ /* 0x000fea0003800000 */
[----:B------:R-:W2:Y:S01]  /*a910*/  LDS.128 R64, [R67+0x18c0] ;  /* 0x0018c00043407984 */ /* 0x000ea20000000c00 */
[----:B-1----:R-:W-:-:S04]  /*a920*/  IMAD R2, R73, 0x4, R0 ;  /* 0x0000000449027824 */ /* 0x002fc800078e0200 */
[----:B------:R-:W-:-:S06]  /*a930*/  IMAD.WIDE R2, R2, R75, c[0x0][0x170] ;  /* 0x00005c0002027625 */ /* 0x000fcc00078e024b */
[----:B------:R-:W-:-:S05]  /*a940*/  IMAD.WIDE R2, R61, 0x2, R2 ;  /* 0x000000023d027825 */ /* 0x000fca00078e0202 */
[----:B--2---:R-:W-:Y:S01]  /*a950*/  STG.E.128 [R2.64], R64 ;  /* 0x0000004002007986 */ /* 0x004fe2000c101d0c */
[----:B------:R-:W-:Y:S05]  /*a960*/  EXIT ;  /* 0x000000000000794d */ /* 0x000fea0003800000 */
.L_x_3:
[----:B------:R-:W-:-:S00]  /*a970*/  BRA `(.L_x_3) ;  /* 0xfffffff000007947 */ /* 0x000fc0000383ffff */
[----:B------:R-:W-:-:S00]  /*a980*/  NOP ;  /* 0x0000000000007918 */ /* 0x000fc00000000000 */
[----:B------:R-:W-:-:S00]  /*a990*/  NOP ;  /* 0x0000000000007918 */ /* 0x000fc00000000000 */
[----:B------:R-:W-:-:S00]  /*a9a0*/  NOP ;  /* 0x0000000000007918 */ /* 0x000fc00000000000 */
[----:B------:R-:W-:-:S00]  /*a9b0*/  NOP ;  /* 0x0000000000007918 */ /* 0x000fc00000000000 */
[----:B------:R-:W-:-:S00]  /*a9c0*/  NOP ;  /* 0x0000000000007918 */ /* 0x000fc00000000000 */
[----:B------:R-:W-:-:S00]  /*a9d0*/  NOP ;  /* 0x0000000000007918 */ /* 0x000fc00000000000 */
[----:B------:R-:W-:-:S00]  /*a9e0*/  NOP ;  /* 0x0000000000007918 */ /* 0x000fc00000000000 */
[----:B------:R-:W-:-:S00]  /*a9f0*/  NOP ;  /* 0x0000000000007918 */ /* 0x000fc00000000000 */
.L_x_4:


//--------------------- .nv.shared.matmul_kernel  --------------------------
	.section	.nv.shared.matmul_kernel,"aw",@nobits
	.sectionflags	@""
	.align	16
